//
// Generated by NVIDIA NVVM Compiler
//
// Compiler Build ID: CL-36424714
// Cuda compilation tools, release 13.0, V13.0.88
// Based on NVVM 20.0.0
//

.version 9.0
.target sm_100
.address_size 64

	// .globl	_Z17gauss3DFTconvolvePfPKfPKiS1_f

.visible .entry _Z17gauss3DFTconvolvePfPKfPKiS1_f(
	.param .u64 .ptr .align 1 _Z17gauss3DFTconvolvePfPKfPKiS1_f_param_0,
	.param .u64 .ptr .align 1 _Z17gauss3DFTconvolvePfPKfPKiS1_f_param_1,
	.param .u64 .ptr .align 1 _Z17gauss3DFTconvolvePfPKfPKiS1_f_param_2,
	.param .u64 .ptr .align 1 _Z17gauss3DFTconvolvePfPKfPKiS1_f_param_3,
	.param .f32 _Z17gauss3DFTconvolvePfPKfPKiS1_f_param_4
)
{
	.reg .pred 	%p<39>;
	.reg .b32 	%r<99>;
	.reg .b32 	%f<81>;
	.reg .b64 	%rd<53>;
	.reg .b64 	%fd<54>;

	ld.param.u64 	%rd17, [_Z17gauss3DFTconvolvePfPKfPKiS1_f_param_0];
	ld.param.u64 	%rd18, [_Z17gauss3DFTconvolvePfPKfPKiS1_f_param_1];
	ld.param.u64 	%rd19, [_Z17gauss3DFTconvolvePfPKfPKiS1_f_param_2];
	ld.param.u64 	%rd20, [_Z17gauss3DFTconvolvePfPKfPKiS1_f_param_3];
	cvta.to.global.u64 	%rd21, %rd19;
	cvta.to.global.u64 	%rd22, %rd20;
	mov.u32 	%r35, %ctaid.x;
	mov.u32 	%r36, %ntid.x;
	mov.u32 	%r37, %tid.x;
	mad.lo.s32 	%r1, %r35, %r36, %r37;
	ld.global.f32 	%f1, [%rd22];
	ld.global.f32 	%f2, [%rd22+4];
	ld.global.f32 	%f3, [%rd22+8];
	ld.global.u32 	%r2, [%rd21+8];
	div.u32 	%r38, %r1, %r2;
	ld.global.u32 	%r39, [%rd21+4];
	div.u32 	%r40, %r38, %r39;
	cvt.rn.f32.u32 	%f29, %r40;
	ld.global.u32 	%r41, [%rd21];
	cvt.rn.f32.s32 	%f30, %r41;
	cvt.f64.f32 	%fd18, %f30;
	mul.f64 	%fd19, %fd18, 0d3FE0000000000000;
	cvt.rmi.f64.f64 	%fd20, %fd19;
	cvt.rn.f32.f64 	%f31, %fd20;
	sub.f32 	%f32, %f29, %f31;
	div.rn.f32 	%f4, %f32, %f30;
	cvt.rn.f32.u32 	%f80, %r38;
	cvt.rn.f32.s32 	%f6, %r39;
	setp.leu.f32 	%p1, %f80, %f6;
	@%p1 bra 	$L__BB0_14;
	abs.f32 	%f7, %f6;
	abs.f32 	%f79, %f80;
	setp.lt.f32 	%p2, %f79, %f7;
	@%p2 bra 	$L__BB0_13;
	mul.f32 	%f9, %f7, 0f4B000000;
	setp.gtu.f32 	%p3, %f79, %f9;
	@%p3 bra 	$L__BB0_9;
	div.approx.f32 	%f33, %f79, %f7;
	cvt.rzi.f32.f32 	%f77, %f33;
	neg.f32 	%f11, %f7;
	fma.rn.f32 	%f12, %f11, %f77, %f79;
	mov.b32 	%r3, %f12;
	mov.b32 	%r42, %f7;
	setp.lt.u32 	%p4, %r3, %r42;
	@%p4 bra 	$L__BB0_8;
	setp.lt.u32 	%p5, %r3, -2147483647;
	@%p5 bra 	$L__BB0_6;
	add.f32 	%f38, %f77, 0fBF800000;
	setp.lt.f32 	%p8, %f12, %f11;
	add.f32 	%f39, %f38, 0fBF800000;
	selp.f32 	%f77, %f39, %f38, %p8;
	bra.uni 	$L__BB0_8;
$L__BB0_6:
	add.f32 	%f77, %f77, 0f3F800000;
	add.f32 	%f34, %f7, %f7;
	setp.ltu.f32 	%p6, %f12, %f34;
	@%p6 bra 	$L__BB0_8;
	add.f32 	%f35, %f77, 0f3F800000;
	fma.rn.f32 	%f36, %f7, 0fC0400000, %f12;
	setp.ge.f32 	%p7, %f36, 0f00000000;
	add.f32 	%f37, %f35, 0f3F800000;
	selp.f32 	%f77, %f37, %f35, %p7;
$L__BB0_8:
	fma.rn.f32 	%f79, %f11, %f77, %f79;
	bra.uni 	$L__BB0_13;
$L__BB0_9:
	mov.b32 	%r4, %f79;
	mov.b32 	%r43, %f9;
	and.b32  	%r5, %r43, -8388608;
	and.b32  	%r44, %r4, 8388607;
	or.b32  	%r91, %r44, 1065353216;
	and.b32  	%r45, %r43, 8388607;
	or.b32  	%r7, %r45, 1065353216;
	mov.b32 	%f78, %r91;
	sub.s32 	%r46, %r4, %r5;
	add.s32 	%r47, %r46, 192937984;
	and.b32  	%r92, %r47, -8388608;
	setp.eq.s32 	%p9, %r92, 0;
	@%p9 bra 	$L__BB0_12;
	mov.b32 	%f40, %r7;
	rcp.approx.ftz.f32 	%f19, %f40;
	neg.f32 	%f20, %f40;
$L__BB0_11:
	min.u32 	%r48, %r92, 192937984;
	add.s32 	%r49, %r91, %r48;
	mov.b32 	%f41, %r49;
	mul.f32 	%f42, %f19, %f41;
	fma.rn.f32 	%f43, %f20, %f42, %f41;
	fma.rn.f32 	%f44, %f43, %f19, %f42;
	fma.rn.f32 	%f45, %f20, %f44, %f41;
	fma.rz.f32 	%f46, %f45, %f19, %f44;
	cvt.rzi.f32.f32 	%f47, %f46;
	fma.rn.f32 	%f78, %f20, %f47, %f41;
	sub.s32 	%r92, %r92, %r48;
	mov.b32 	%r91, %f78;
	setp.ne.s32 	%p10, %r92, 0;
	setp.ne.s32 	%p11, %r91, 0;
	and.pred  	%p12, %p10, %p11;
	@%p12 bra 	$L__BB0_11;
$L__BB0_12:
	mov.b32 	%f49, %r5;
	setp.leu.f32 	%p13, %f7, 0f00000000;
	setp.gt.u32 	%p14, %r4, 2139095039;
	selp.f32 	%f50, 0f7FFFFFFF, %f49, %p13;
	selp.f32 	%f51, 0f7FFFFFFF, %f50, %p14;
	mul.f32 	%f52, %f78, 0f34000000;
	mul.f32 	%f79, %f51, %f52;
$L__BB0_13:
	abs.f32 	%f53, %f79;
	setp.nan.f32 	%p15, %f53, %f53;
	abs.f32 	%f54, %f79;
	selp.f32 	%f80, %f79, %f54, %p15;
$L__BB0_14:
	mul.f32 	%f55, %f6, 0f3F000000;
	cvt.rmi.f32.f32 	%f56, %f55;
	sub.f32 	%f57, %f80, %f56;
	div.rn.f32 	%f27, %f57, %f6;
	cvt.rn.f64.u32 	%fd1, %r1;
	cvt.rn.f64.s32 	%fd2, %r2;
	{
	.reg .b32 %temp; 
	mov.b64 	{%temp, %r50}, %fd1;
	}
	and.b32  	%r51, %r50, 2147483647;
	{
	.reg .b32 %temp; 
	mov.b64 	{%r52, %temp}, %fd1;
	}
	{
	.reg .b32 %temp; 
	mov.b64 	{%temp, %r53}, %fd2;
	}
	and.b32  	%r55, %r53, 2147483647;
	{
	.reg .b32 %temp; 
	mov.b64 	{%r56, %temp}, %fd2;
	}
	mov.b64 	%fd50, {%r52, %r51};
	mov.b64 	%fd51, {%r56, %r55};
	max.u32 	%r57, %r51, %r55;
	setp.lt.u32 	%p16, %r57, 2146435072;
	@%p16 bra 	$L__BB0_18;
	setp.num.f64 	%p32, %fd50, %fd50;
	setp.num.f64 	%p33, %fd51, %fd51;
	and.pred  	%p34, %p32, %p33;
	@%p34 bra 	$L__BB0_17;
	add.rn.f64 	%fd52, %fd1, %fd2;
	bra.uni 	$L__BB0_34;
$L__BB0_17:
	setp.eq.f64 	%p35, %fd50, 0d7FF0000000000000;
	selp.f64 	%fd52, 0dFFF8000000000000, %fd1, %p35;
	bra.uni 	$L__BB0_34;
$L__BB0_18:
	setp.eq.f64 	%p17, %fd51, 0d0000000000000000;
	mov.f64 	%fd52, 0dFFF8000000000000;
	@%p17 bra 	$L__BB0_34;
	setp.ltu.f64 	%p18, %fd50, %fd51;
	mov.f64 	%fd52, %fd1;
	@%p18 bra 	$L__BB0_34;
	{
	.reg .b32 %temp; 
	mov.b64 	{%temp, %r58}, %fd50;
	}
	shr.u32 	%r93, %r58, 20;
	{
	.reg .b32 %temp; 
	mov.b64 	{%temp, %r14}, %fd51;
	}
	shr.u32 	%r94, %r14, 20;
	setp.gt.u32 	%p19, %r58, 1048575;
	@%p19 bra 	$L__BB0_22;
	mul.f64 	%fd50, %fd50, 0d4350000000000000;
	{
	.reg .b32 %temp; 
	mov.b64 	{%temp, %r59}, %fd50;
	}
	shr.u32 	%r60, %r59, 20;
	add.s32 	%r61, %r93, %r60;
	add.s32 	%r93, %r61, -54;
$L__BB0_22:
	setp.gt.u32 	%p20, %r14, 1048575;
	@%p20 bra 	$L__BB0_24;
	mul.f64 	%fd51, %fd51, 0d4350000000000000;
	{
	.reg .b32 %temp; 
	mov.b64 	{%temp, %r62}, %fd51;
	}
	shr.u32 	%r63, %r62, 20;
	add.s32 	%r64, %r94, %r63;
	add.s32 	%r94, %r64, -54;
$L__BB0_24:
	mov.b64 	%rd24, %fd50;
	mov.b64 	%rd25, %fd51;
	and.b64  	%rd26, %rd24, 4503599627370495;
	or.b64  	%rd48, %rd26, 4503599627370496;
	and.b64  	%rd27, %rd25, 4503599627370495;
	or.b64  	%rd2, %rd27, 4503599627370496;
	sub.s32 	%r20, %r93, %r94;
	min.s32 	%r21, %r20, 0;
	add.s32 	%r65, %r94, %r21;
	sub.s32 	%r66, %r93, %r65;
	add.s32 	%r67, %r66, 1;
	and.b32  	%r22, %r67, 3;
	setp.eq.s32 	%p21, %r22, 0;
	mov.u32 	%r97, %r20;
	@%p21 bra 	$L__BB0_27;
	neg.s32 	%r95, %r22;
	mov.u32 	%r97, %r20;
$L__BB0_26:
	.pragma "nounroll";
	sub.s64 	%rd28, %rd48, %rd2;
	mov.b64 	%fd22, %rd28;
	{
	.reg .b32 %temp; 
	mov.b64 	{%temp, %r68}, %fd22;
	}
	setp.lt.s32 	%p22, %r68, 0;
	selp.b64 	%rd51, %rd48, %rd28, %p22;
	shl.b64 	%rd48, %rd51, 1;
	add.s32 	%r97, %r97, -1;
	add.s32 	%r95, %r95, 1;
	setp.ne.s32 	%p23, %r95, 0;
	@%p23 bra 	$L__BB0_26;
$L__BB0_27:
	sub.s32 	%r69, %r20, %r21;
	setp.lt.u32 	%p24, %r69, 3;
	@%p24 bra 	$L__BB0_29;
$L__BB0_28:
	sub.s64 	%rd29, %rd48, %rd2;
	mov.b64 	%fd23, %rd29;
	{
	.reg .b32 %temp; 
	mov.b64 	{%temp, %r70}, %fd23;
	}
	setp.lt.s32 	%p25, %r70, 0;
	selp.b64 	%rd30, %rd48, %rd29, %p25;
	shl.b64 	%rd31, %rd30, 1;
	sub.s64 	%rd32, %rd31, %rd2;
	mov.b64 	%fd24, %rd32;
	{
	.reg .b32 %temp; 
	mov.b64 	{%temp, %r71}, %fd24;
	}
	setp.lt.s32 	%p26, %r71, 0;
	selp.b64 	%rd33, %rd31, %rd32, %p26;
	shl.b64 	%rd34, %rd33, 1;
	sub.s64 	%rd35, %rd34, %rd2;
	mov.b64 	%fd25, %rd35;
	{
	.reg .b32 %temp; 
	mov.b64 	{%temp, %r72}, %fd25;
	}
	setp.lt.s32 	%p27, %r72, 0;
	selp.b64 	%rd36, %rd34, %rd35, %p27;
	shl.b64 	%rd37, %rd36, 1;
	sub.s64 	%rd38, %rd37, %rd2;
	mov.b64 	%fd26, %rd38;
	{
	.reg .b32 %temp; 
	mov.b64 	{%temp, %r73}, %fd26;
	}
	setp.lt.s32 	%p28, %r73, 0;
	selp.b64 	%rd51, %rd37, %rd38, %p28;
	shl.b64 	%rd48, %rd51, 1;
	add.s32 	%r30, %r97, -4;
	setp.gt.s32 	%p29, %r97, 3;
	mov.u32 	%r97, %r30;
	@%p29 bra 	$L__BB0_28;
$L__BB0_29:
	and.b64  	%rd12, %rd51, 9223372036854775807;
	setp.eq.s64 	%p30, %rd12, 0;
	mov.b64 	%rd52, 0;
	@%p30 bra 	$L__BB0_33;
	mov.b64 	%fd27, %rd12;
	mul.f64 	%fd28, %fd27, 0d4350000000000000;
	{
	.reg .b32 %temp; 
	mov.b64 	{%temp, %r74}, %fd28;
	}
	shr.u32 	%r75, %r74, 20;
	sub.s32 	%r76, 55, %r75;
	sub.s32 	%r31, %r94, %r76;
	shl.b64 	%rd13, %rd12, %r76;
	setp.gt.s32 	%p31, %r31, 0;
	@%p31 bra 	$L__BB0_32;
	sub.s32 	%r78, 1, %r31;
	shr.u64 	%rd52, %rd13, %r78;
	bra.uni 	$L__BB0_33;
$L__BB0_32:
	add.s32 	%r77, %r31, -1;
	cvt.u64.u32 	%rd40, %r77;
	shl.b64 	%rd41, %rd40, 52;
	add.s64 	%rd52, %rd41, %rd13;
$L__BB0_33:
	mov.b64 	%fd29, %rd52;
	abs.f64 	%fd52, %fd29;
$L__BB0_34:
	cvt.rn.f32.f64 	%f58, %fd52;
	cvt.rn.f32.s32 	%f59, %r2;
	mul.f32 	%f60, %f59, 0f3F000000;
	cvt.rmi.f32.f32 	%f61, %f60;
	sub.f32 	%f62, %f58, %f61;
	div.rn.f32 	%f63, %f62, %f59;
	mul.f32 	%f64, %f4, %f4;
	mul.f32 	%f65, %f1, %f64;
	mul.f32 	%f66, %f27, %f27;
	mul.f32 	%f67, %f2, %f66;
	mul.f32 	%f68, %f2, %f67;
	fma.rn.f32 	%f69, %f1, %f65, %f68;
	mul.f32 	%f70, %f63, %f63;
	mul.f32 	%f71, %f3, %f70;
	fma.rn.f32 	%f72, %f3, %f71, %f69;
	cvt.f64.f32 	%fd30, %f72;
	mul.f64 	%fd13, %fd30, 0dC033BD3CC9BE45DE;
	fma.rn.f64 	%fd31, %fd13, 0d3FF71547652B82FE, 0d4338000000000000;
	{
	.reg .b32 %temp; 
	mov.b64 	{%r32, %temp}, %fd31;
	}
	mov.f64 	%fd32, 0dC338000000000000;
	add.rn.f64 	%fd33, %fd31, %fd32;
	fma.rn.f64 	%fd34, %fd33, 0dBFE62E42FEFA39EF, %fd13;
	fma.rn.f64 	%fd35, %fd33, 0dBC7ABC9E3B39803F, %fd34;
	fma.rn.f64 	%fd36, %fd35, 0d3E5ADE1569CE2BDF, 0d3E928AF3FCA213EA;
	fma.rn.f64 	%fd37, %fd36, %fd35, 0d3EC71DEE62401315;
	fma.rn.f64 	%fd38, %fd37, %fd35, 0d3EFA01997C89EB71;
	fma.rn.f64 	%fd39, %fd38, %fd35, 0d3F2A01A014761F65;
	fma.rn.f64 	%fd40, %fd39, %fd35, 0d3F56C16C1852B7AF;
	fma.rn.f64 	%fd41, %fd40, %fd35, 0d3F81111111122322;
	fma.rn.f64 	%fd42, %fd41, %fd35, 0d3FA55555555502A1;
	fma.rn.f64 	%fd43, %fd42, %fd35, 0d3FC5555555555511;
	fma.rn.f64 	%fd44, %fd43, %fd35, 0d3FE000000000000B;
	fma.rn.f64 	%fd45, %fd44, %fd35, 0d3FF0000000000000;
	fma.rn.f64 	%fd46, %fd45, %fd35, 0d3FF0000000000000;
	{
	.reg .b32 %temp; 
	mov.b64 	{%r33, %temp}, %fd46;
	}
	{
	.reg .b32 %temp; 
	mov.b64 	{%temp, %r34}, %fd46;
	}
	shl.b32 	%r79, %r32, 20;
	add.s32 	%r80, %r79, %r34;
	mov.b64 	%fd53, {%r33, %r80};
	{
	.reg .b32 %temp; 
	mov.b64 	{%temp, %r81}, %fd13;
	}
	mov.b32 	%f73, %r81;
	abs.f32 	%f28, %f73;
	setp.lt.f32 	%p36, %f28, 0f4086232B;
	@%p36 bra 	$L__BB0_37;
	setp.lt.f64 	%p37, %fd13, 0d0000000000000000;
	add.f64 	%fd47, %fd13, 0d7FF0000000000000;
	selp.f64 	%fd53, 0d0000000000000000, %fd47, %p37;
	setp.geu.f32 	%p38, %f28, 0f40874800;
	@%p38 bra 	$L__BB0_37;
	shr.u32 	%r82, %r32, 31;
	add.s32 	%r83, %r32, %r82;
	shr.s32 	%r84, %r83, 1;
	shl.b32 	%r85, %r84, 20;
	add.s32 	%r86, %r34, %r85;
	mov.b64 	%fd48, {%r33, %r86};
	sub.s32 	%r87, %r32, %r84;
	shl.b32 	%r88, %r87, 20;
	add.s32 	%r89, %r88, 1072693248;
	mov.b32 	%r90, 0;
	mov.b64 	%fd49, {%r90, %r89};
	mul.f64 	%fd53, %fd49, %fd48;
$L__BB0_37:
	cvta.to.global.u64 	%rd42, %rd17;
	cvta.to.global.u64 	%rd43, %rd18;
	cvt.rn.f32.f64 	%f74, %fd53;
	mul.wide.u32 	%rd44, %r1, 4;
	add.s64 	%rd45, %rd43, %rd44;
	ld.global.f32 	%f75, [%rd45];
	mul.f32 	%f76, %f75, %f74;
	add.s64 	%rd46, %rd42, %rd44;
	st.global.f32 	[%rd46], %f76;
	ret;

}
	// .globl	_Z22gaussElementwiseKernelPKfS0_S0_Pffi
.visible .entry _Z22gaussElementwiseKernelPKfS0_S0_Pffi(
	.param .u64 .ptr .align 1 _Z22gaussElementwiseKernelPKfS0_S0_Pffi_param_0,
	.param .u64 .ptr .align 1 _Z22gaussElementwiseKernelPKfS0_S0_Pffi_param_1,
	.param .u64 .ptr .align 1 _Z22gaussElementwiseKernelPKfS0_S0_Pffi_param_2,
	.param .u64 .ptr .align 1 _Z22gaussElementwiseKernelPKfS0_S0_Pffi_param_3,
	.param .f32 _Z22gaussElementwiseKernelPKfS0_S0_Pffi_param_4,
	.param .u32 _Z22gaussElementwiseKernelPKfS0_S0_Pffi_param_5
)
{
	.reg .pred 	%p<5>;
	.reg .b32 	%r<21>;
	.reg .b32 	%f<13>;
	.reg .b64 	%rd<15>;
	.reg .b64 	%fd<27>;

	ld.param.u64 	%rd1, [_Z22gaussElementwiseKernelPKfS0_S0_Pffi_param_0];
	ld.param.u64 	%rd2, [_Z22gaussElementwiseKernelPKfS0_S0_Pffi_param_1];
	ld.param.u64 	%rd3, [_Z22gaussElementwiseKernelPKfS0_S0_Pffi_param_2];
	ld.param.u64 	%rd4, [_Z22gaussElementwiseKernelPKfS0_S0_Pffi_param_3];
	ld.param.f32 	%f2, [_Z22gaussElementwiseKernelPKfS0_S0_Pffi_param_4];
	ld.param.u32 	%r5, [_Z22gaussElementwiseKernelPKfS0_S0_Pffi_param_5];
	mov.u32 	%r6, %tid.x;
	mov.u32 	%r7, %ctaid.x;
	mov.u32 	%r8, %ntid.x;
	mad.lo.s32 	%r1, %r7, %r8, %r6;
	setp.ge.s32 	%p1, %r1, %r5;
	@%p1 bra 	$L__BB1_5;
	cvta.to.global.u64 	%rd5, %rd1;
	cvta.to.global.u64 	%rd6, %rd2;
	cvta.to.global.u64 	%rd7, %rd3;
	mul.wide.s32 	%rd8, %r1, 4;
	add.s64 	%rd9, %rd5, %rd8;
	ld.global.f32 	%f3, [%rd9];
	add.s64 	%rd10, %rd6, %rd8;
	ld.global.f32 	%f4, [%rd10];
	mul.f32 	%f5, %f4, %f4;
	fma.rn.f32 	%f6, %f3, %f3, %f5;
	add.s64 	%rd11, %rd7, %rd8;
	ld.global.f32 	%f7, [%rd11];
	fma.rn.f32 	%f8, %f7, %f7, %f6;
	mul.f32 	%f9, %f2, %f2;
	mul.f32 	%f10, %f9, %f8;
	cvt.f64.f32 	%fd6, %f10;
	mul.f64 	%fd1, %fd6, 0dC033BD3CC9BE45DE;
	fma.rn.f64 	%fd7, %fd1, 0d3FF71547652B82FE, 0d4338000000000000;
	{
	.reg .b32 %temp; 
	mov.b64 	{%r2, %temp}, %fd7;
	}
	mov.f64 	%fd8, 0dC338000000000000;
	add.rn.f64 	%fd9, %fd7, %fd8;
	fma.rn.f64 	%fd10, %fd9, 0dBFE62E42FEFA39EF, %fd1;
	fma.rn.f64 	%fd11, %fd9, 0dBC7ABC9E3B39803F, %fd10;
	fma.rn.f64 	%fd12, %fd11, 0d3E5ADE1569CE2BDF, 0d3E928AF3FCA213EA;
	fma.rn.f64 	%fd13, %fd12, %fd11, 0d3EC71DEE62401315;
	fma.rn.f64 	%fd14, %fd13, %fd11, 0d3EFA01997C89EB71;
	fma.rn.f64 	%fd15, %fd14, %fd11, 0d3F2A01A014761F65;
	fma.rn.f64 	%fd16, %fd15, %fd11, 0d3F56C16C1852B7AF;
	fma.rn.f64 	%fd17, %fd16, %fd11, 0d3F81111111122322;
	fma.rn.f64 	%fd18, %fd17, %fd11, 0d3FA55555555502A1;
	fma.rn.f64 	%fd19, %fd18, %fd11, 0d3FC5555555555511;
	fma.rn.f64 	%fd20, %fd19, %fd11, 0d3FE000000000000B;
	fma.rn.f64 	%fd21, %fd20, %fd11, 0d3FF0000000000000;
	fma.rn.f64 	%fd22, %fd21, %fd11, 0d3FF0000000000000;
	{
	.reg .b32 %temp; 
	mov.b64 	{%r3, %temp}, %fd22;
	}
	{
	.reg .b32 %temp; 
	mov.b64 	{%temp, %r4}, %fd22;
	}
	shl.b32 	%r9, %r2, 20;
	add.s32 	%r10, %r9, %r4;
	mov.b64 	%fd26, {%r3, %r10};
	{
	.reg .b32 %temp; 
	mov.b64 	{%temp, %r11}, %fd1;
	}
	mov.b32 	%f11, %r11;
	abs.f32 	%f1, %f11;
	setp.lt.f32 	%p2, %f1, 0f4086232B;
	@%p2 bra 	$L__BB1_4;
	setp.lt.f64 	%p3, %fd1, 0d0000000000000000;
	add.f64 	%fd23, %fd1, 0d7FF0000000000000;
	selp.f64 	%fd26, 0d0000000000000000, %fd23, %p3;
	setp.geu.f32 	%p4, %f1, 0f40874800;
	@%p4 bra 	$L__BB1_4;
	shr.u32 	%r12, %r2, 31;
	add.s32 	%r13, %r2, %r12;
	shr.s32 	%r14, %r13, 1;
	shl.b32 	%r15, %r14, 20;
	add.s32 	%r16, %r4, %r15;
	mov.b64 	%fd24, {%r3, %r16};
	sub.s32 	%r17, %r2, %r14;
	shl.b32 	%r18, %r17, 20;
	add.s32 	%r19, %r18, 1072693248;
	mov.b32 	%r20, 0;
	mov.b64 	%fd25, {%r20, %r19};
	mul.f64 	%fd26, %fd25, %fd24;
$L__BB1_4:
	cvt.rn.f32.f64 	%f12, %fd26;
	cvta.to.global.u64 	%rd12, %rd4;
	add.s64 	%rd14, %rd12, %rd8;
	st.global.f32 	[%rd14], %f12;
$L__BB1_5:
	ret;

}


// ===== COMPILED SASS (sm_100) =====

	.target	sm_100

	.elftype	@"ET_EXEC"


//--------------------- .note.nv.tkinfo           --------------------------
	.section	.note.nv.tkinfo,"",@"SHT_NOTE"
	.sectionflags	@"SHF_NOTE_NV_TKINFO"
	.tkinfo
        /*0018*/ 	.word	0x00000002
        /*0030*/ 	.string	""
        /*0030*/ 	.string	"ptxas"
        /*0030*/ 	.string	"Cuda compilation tools, release 13.0, V13.0.88"
        /*0030*/ 	.string	"Build cuda_13.0.r13.0/compiler.36424714_0"
        /*0030*/ 	.string	"-arch sm_100 -m 64 "



//--------------------- .note.nv.cuinfo           --------------------------
	.section	.note.nv.cuinfo,"",@"SHT_NOTE"
	.sectionflags	@"SHF_NOTE_NV_CUINFO"
        /*0018*/ 	.short	0x0002
        /*001a*/ 	.short	0x0064
        /*001c*/ 	.short	0x0082
	.zero		2


//--------------------- .nv.info                  --------------------------
	.section	.nv.info,"",@"SHT_CUDA_INFO"
	.align	4


	//----- nvinfo : EIATTR_REGCOUNT
	.align		4
        /*0000*/ 	.byte	0x04, 0x2f
        /*0002*/ 	.short	(.L_1 - .L_0)
	.align		4
.L_0:
        /*0004*/ 	.word	index@(_Z17gauss3DFTconvolvePfPKfPKiS1_f)
        /*0008*/ 	.word	0x00000017


	//----- nvinfo : EIATTR_FRAME_SIZE
	.align		4
.L_1:
        /*000c*/ 	.byte	0x04, 0x11
        /*000e*/ 	.short	(.L_3 - .L_2)
	.align		4
.L_2:
        /*0010*/ 	.word	index@($__internal_0_$__cuda_sm3x_div_rn_noftz_f32_slowpath)
        /*0014*/ 	.word	0x00000000


	//----- nvinfo : EIATTR_FRAME_SIZE
	.align		4
.L_3:
        /*0018*/ 	.byte	0x04, 0x11
        /*001a*/ 	.short	(.L_5 - .L_4)
	.align		4
.L_4:
        /*001c*/ 	.word	index@(_Z17gauss3DFTconvolvePfPKfPKiS1_f)
        /*0020*/ 	.word	0x00000000


	//----- nvinfo : EIATTR_REGCOUNT
	.align		4
.L_5:
        /*0024*/ 	.byte	0x04, 0x2f
        /*0026*/ 	.short	(.L_7 - .L_6)
	.align		4
.L_6:
        /*0028*/ 	.word	index@(_Z22gaussElementwiseKernelPKfS0_S0_Pffi)
        /*002c*/ 	.word	0x0000000e


	//----- nvinfo : EIATTR_FRAME_SIZE
	.align		4
.L_7:
        /*0030*/ 	.byte	0x04, 0x11
        /*0032*/ 	.short	(.L_9 - .L_8)
	.align		4
.L_8:
        /*0034*/ 	.word	index@(_Z22gaussElementwiseKernelPKfS0_S0_Pffi)
        /*0038*/ 	.word	0x00000000


	//----- nvinfo : EIATTR_MIN_STACK_SIZE
	.align		4
.L_9:
        /*003c*/ 	.byte	0x04, 0x12
        /*003e*/ 	.short	(.L_11 - .L_10)
	.align		4
.L_10:
        /*0040*/ 	.word	index@(_Z22gaussElementwiseKernelPKfS0_S0_Pffi)
        /*0044*/ 	.word	0x00000000


	//----- nvinfo : EIATTR_MIN_STACK_SIZE
	.align		4
.L_11:
        /*0048*/ 	.byte	0x04, 0x12
        /*004a*/ 	.short	(.L_13 - .L_12)
	.align		4
.L_12:
        /*004c*/ 	.word	index@(_Z17gauss3DFTconvolvePfPKfPKiS1_f)
        /*0050*/ 	.word	0x00000000
.L_13:


//--------------------- .nv.compat                --------------------------
	.section	.nv.compat,"",@"SHT_CUDA_COMPAT_INFO"
	.align	4
        /*0000*/ 	.byte	0x02, 0x09, 0x00, 0x00, 0x02, 0x02, 0x01, 0x00, 0x02, 0x05, 0x05, 0x00, 0x03, 0x07, 0x01, 0x01
        /*0010*/ 	.byte	0x02, 0x03, 0x00, 0x00, 0x02, 0x06, 0x01, 0x00, 0x04, 0x0b, 0x08, 0x00, 0x01, 0x00, 0x00, 0x00
        /*0020*/ 	.byte	0x00, 0x00, 0x00, 0x00


//--------------------- .nv.info._Z22gaussElementwiseKernelPKfS0_S0_Pffi --------------------------
	.section	.nv.info._Z22gaussElementwiseKernelPKfS0_S0_Pffi,"",@"SHT_CUDA_INFO"
	.sectionflags	@""
	.align	4


	//----- nvinfo : EIATTR_CUDA_API_VERSION
	.align		4
        /*0000*/ 	.byte	0x04, 0x37
        /*0002*/ 	.short	(.L_15 - .L_14)
.L_14:
        /*0004*/ 	.word	0x00000082


	//----- nvinfo : EIATTR_KPARAM_INFO
	.align		4
.L_15:
        /*0008*/ 	.byte	0x04, 0x17
        /*000a*/ 	.short	(.L_17 - .L_16)
.L_16:
        /*000c*/ 	.word	0x00000000
        /*0010*/ 	.short	0x0005
        /*0012*/ 	.short	0x0024
        /*0014*/ 	.byte	0x00, 0xf0, 0x11, 0x00


	//----- nvinfo : EIATTR_KPARAM_INFO
	.align		4
.L_17:
        /*0018*/ 	.byte	0x04, 0x17
        /*001a*/ 	.short	(.L_19 - .L_18)
.L_18:
        /*001c*/ 	.word	0x00000000
        /*0020*/ 	.short	0x0004
        /*0022*/ 	.short	0x0020
        /*0024*/ 	.byte	0x00, 0xf0, 0x11, 0x00


	//----- nvinfo : EIATTR_KPARAM_INFO
	.align		4
.L_19:
        /*0028*/ 	.byte	0x04, 0x17
        /*002a*/ 	.short	(.L_21 - .L_20)
.L_20:
        /*002c*/ 	.word	0x00000000
        /*0030*/ 	.short	0x0003
        /*0032*/ 	.short	0x0018
        /*0034*/ 	.byte	0x00, 0xf5, 0x21, 0x00


	//----- nvinfo : EIATTR_KPARAM_INFO
	.align		4
.L_21:
        /*0038*/ 	.byte	0x04, 0x17
        /*003a*/ 	.short	(.L_23 - .L_22)
.L_22:
        /*003c*/ 	.word	0x00000000
        /*0040*/ 	.short	0x0002
        /*0042*/ 	.short	0x0010
        /*0044*/ 	.byte	0x00, 0xf5, 0x21, 0x00


	//----- nvinfo : EIATTR_KPARAM_INFO
	.align		4
.L_23:
        /*0048*/ 	.byte	0x04, 0x17
        /*004a*/ 	.short	(.L_25 - .L_24)
.L_24:
        /*004c*/ 	.word	0x00000000
        /*0050*/ 	.short	0x0001
        /*0052*/ 	.short	0x0008
        /*0054*/ 	.byte	0x00, 0xf5, 0x21, 0x00


	//----- nvinfo : EIATTR_KPARAM_INFO
	.align		4
.L_25:
        /*0058*/ 	.byte	0x04, 0x17
        /*005a*/ 	.short	(.L_27 - .L_26)
.L_26:
        /*005c*/ 	.word	0x00000000
        /*0060*/ 	.short	0x0000
        /*0062*/ 	.short	0x0000
        /*0064*/ 	.byte	0x00, 0xf5, 0x21, 0x00


	//----- nvinfo : EIATTR_SPARSE_MMA_MASK
	.align		4
.L_27:
        /*0068*/ 	.byte	0x03, 0x50
        /*006a*/ 	.short	0x0000


	//----- nvinfo : EIATTR_MAXREG_COUNT
	.align		4
        /*006c*/ 	.byte	0x03, 0x1b
        /*006e*/ 	.short	0x00ff


	//----- nvinfo : EIATTR_MERCURY_ISA_VERSION
	.align		4
        /*0070*/ 	.byte	0x03, 0x5f
        /*0072*/ 	.short	0x0101


	//----- nvinfo : EIATTR_VRC_CTA_INIT_COUNT
	.align		4
        /*0074*/ 	.byte	0x02, 0x4a
	.zero		1
	.zero		1


	//----- nvinfo : EIATTR_EXIT_INSTR_OFFSETS
	.align		4
        /*0078*/ 	.byte	0x04, 0x1c
        /*007a*/ 	.short	(.L_29 - .L_28)


	//   ....[0]....
.L_28:
        /*007c*/ 	.word	0x00000070


	//   ....[1]....
        /*0080*/ 	.word	0x000005b0


	//----- nvinfo : EIATTR_CRS_STACK_SIZE
	.align		4
.L_29:
        /*0084*/ 	.byte	0x04, 0x1e
        /*0086*/ 	.short	(.L_31 - .L_30)
.L_30:
        /*0088*/ 	.word	0x00000000


	//----- nvinfo : EIATTR_CBANK_PARAM_SIZE
	.align		4
.L_31:
        /*008c*/ 	.byte	0x03, 0x19
        /*008e*/ 	.short	0x0028


	//----- nvinfo : EIATTR_PARAM_CBANK
	.align		4
        /*0090*/ 	.byte	0x04, 0x0a
        /*0092*/ 	.short	(.L_33 - .L_32)
	.align		4
.L_32:
        /*0094*/ 	.word	index@(.nv.constant0._Z22gaussElementwiseKernelPKfS0_S0_Pffi)
        /*0098*/ 	.short	0x0380
        /*009a*/ 	.short	0x0028


	//----- nvinfo : EIATTR_SW_WAR
	.align		4
.L_33:
        /*009c*/ 	.byte	0x04, 0x36
        /*009e*/ 	.short	(.L_35 - .L_34)
.L_34:
        /*00a0*/ 	.word	0x00000008
.L_35:


//--------------------- .nv.info._Z17gauss3DFTconvolvePfPKfPKiS1_f --------------------------
	.section	.nv.info._Z17gauss3DFTconvolvePfPKfPKiS1_f,"",@"SHT_CUDA_INFO"
	.sectionflags	@""
	.align	4


	//----- nvinfo : EIATTR_CUDA_API_VERSION
	.align		4
        /*0000*/ 	.byte	0x04, 0x37
        /*0002*/ 	.short	(.L_37 - .L_36)
.L_36:
        /*0004*/ 	.word	0x00000082


	//----- nvinfo : EIATTR_KPARAM_INFO
	.align		4
.L_37:
        /*0008*/ 	.byte	0x04, 0x17
        /*000a*/ 	.short	(.L_39 - .L_38)
.L_38:
        /*000c*/ 	.word	0x00000000
        /*0010*/ 	.short	0x0004
        /*0012*/ 	.short	0x0020
        /*0014*/ 	.byte	0x00, 0xf0, 0x11, 0x00


	//----- nvinfo : EIATTR_KPARAM_INFO
	.align		4
.L_39:
        /*0018*/ 	.byte	0x04, 0x17
        /*001a*/ 	.short	(.L_41 - .L_40)
.L_40:
        /*001c*/ 	.word	0x00000000
        /*0020*/ 	.short	0x0003
        /*0022*/ 	.short	0x0018
        /*0024*/ 	.byte	0x00, 0xf5, 0x21, 0x00


	//----- nvinfo : EIATTR_KPARAM_INFO
	.align		4
.L_41:
        /*0028*/ 	.byte	0x04, 0x17
        /*002a*/ 	.short	(.L_43 - .L_42)
.L_42:
        /*002c*/ 	.word	0x00000000
        /*0030*/ 	.short	0x0002
        /*0032*/ 	.short	0x0010
        /*0034*/ 	.byte	0x00, 0xf5, 0x21, 0x00


	//----- nvinfo : EIATTR_KPARAM_INFO
	.align		4
.L_43:
        /*0038*/ 	.byte	0x04, 0x17
        /*003a*/ 	.short	(.L_45 - .L_44)
.L_44:
        /*003c*/ 	.word	0x00000000
        /*0040*/ 	.short	0x0001
        /*0042*/ 	.short	0x0008
        /*0044*/ 	.byte	0x00, 0xf5, 0x21, 0x00


	//----- nvinfo : EIATTR_KPARAM_INFO
	.align		4
.L_45:
        /*0048*/ 	.byte	0x04, 0x17
        /*004a*/ 	.short	(.L_47 - .L_46)
.L_46:
        /*004c*/ 	.word	0x00000000
        /*0050*/ 	.short	0x0000
        /*0052*/ 	.short	0x0000
        /*0054*/ 	.byte	0x00, 0xf5, 0x21, 0x00


	//----- nvinfo : EIATTR_SPARSE_MMA_MASK
	.align		4
.L_47:
        /*0058*/ 	.byte	0x03, 0x50
        /*005a*/ 	.short	0x0000


	//----- nvinfo : EIATTR_MAXREG_COUNT
	.align		4
        /*005c*/ 	.byte	0x03, 0x1b
        /*005e*/ 	.short	0x00ff


	//----- nvinfo : EIATTR_MERCURY_ISA_VERSION
	.align		4
        /*0060*/ 	.byte	0x03, 0x5f
        /*0062*/ 	.short	0x0101


	//----- nvinfo : EIATTR_VRC_CTA_INIT_COUNT
	.align		4
        /*0064*/ 	.byte	0x02, 0x4a
	.zero		1
	.zero		1


	//----- nvinfo : EIATTR_EXIT_INSTR_OFFSETS
	.align		4
        /*0068*/ 	.byte	0x04, 0x1c
        /*006a*/ 	.short	(.L_49 - .L_48)


	//   ....[0]....
.L_48:
        /*006c*/ 	.word	0x00001840


	//----- nvinfo : EIATTR_CRS_STACK_SIZE
	.align		4
.L_49:
        /*0070*/ 	.byte	0x04, 0x1e
        /*0072*/ 	.short	(.L_51 - .L_50)
.L_50:
        /*0074*/ 	.word	0x00000000


	//----- nvinfo : EIATTR_CBANK_PARAM_SIZE
	.align		4
.L_51:
        /*0078*/ 	.byte	0x03, 0x19
        /*007a*/ 	.short	0x0024


	//----- nvinfo : EIATTR_PARAM_CBANK
	.align		4
        /*007c*/ 	.byte	0x04, 0x0a
        /*007e*/ 	.short	(.L_53 - .L_52)
	.align		4
.L_52:
        /*0080*/ 	.word	index@(.nv.constant0._Z17gauss3DFTconvolvePfPKfPKiS1_f)
        /*0084*/ 	.short	0x0380
        /*0086*/ 	.short	0x0024


	//----- nvinfo : EIATTR_SW_WAR
	.align		4
.L_53:
        /*0088*/ 	.byte	0x04, 0x36
        /*008a*/ 	.short	(.L_55 - .L_54)
.L_54:
        /*008c*/ 	.word	0x00000008
.L_55:


//--------------------- .nv.callgraph             --------------------------
	.section	.nv.callgraph,"",@"SHT_CUDA_CALLGRAPH"
	.align	4
	.sectionentsize	8
	.align		4
        /*0000*/ 	.word	0x00000000
	.align		4
        /*0004*/ 	.word	0xffffffff
	.align		4
        /*0008*/ 	.word	0x00000000
	.align		4
        /*000c*/ 	.word	0xfffffffe
	.align		4
        /*0010*/ 	.word	0x00000000
	.align		4
        /*0014*/ 	.word	0xfffffffd
	.align		4
        /*0018*/ 	.word	0x00000000
	.align		4
        /*001c*/ 	.word	0xfffffffc


//--------------------- .text._Z22gaussElementwiseKernelPKfS0_S0_Pffi --------------------------
	.section	.text._Z22gaussElementwiseKernelPKfS0_S0_Pffi,"ax",@progbits
	.align	128
        .global         _Z22gaussElementwiseKernelPKfS0_S0_Pffi
        .type           _Z22gaussElementwiseKernelPKfS0_S0_Pffi,@function
        .size           _Z22gaussElementwiseKernelPKfS0_S0_Pffi,(.L_x_46 - _Z22gaussElementwiseKernelPKfS0_S0_Pffi)
        .other          _Z22gaussElementwiseKernelPKfS0_S0_Pffi,@"STO_CUDA_ENTRY STV_DEFAULT"
_Z22gaussElementwiseKernelPKfS0_S0_Pffi:
.text._Z22gaussElementwiseKernelPKfS0_S0_Pffi:
[----:B------:R-:W-:Y:S01]  /*0000*/  LDC R1, c[0x0][0x37c] ;  /* 0x0000df00ff017b82 */ /* 0x000fe20000000800 */
[----:B------:R-:W0:Y:S07]  /*0010*/  S2R R0, SR_TID.X ;  /* 0x0000000000007919 */ /* 0x000e2e0000002100 */
[----:B------:R-:W0:Y:S01]  /*0020*/  S2UR UR4, SR_CTAID.X ;  /* 0x00000000000479c3 */ /* 0x000e220000002500 */
[----:B------:R-:W1:Y:S07]  /*0030*/  LDCU UR5, c[0x0][0x3a4] ;  /* 0x00007480ff0577ac */ /* 0x000e6e0008000800 */
[----:B------:R-:W0:Y:S02]  /*0040*/  LDC R3, c[0x0][0x360] ;  /* 0x0000d800ff037b82 */ /* 0x000e240000000800 */
[----:B0-----:R-:W-:-:S05]  /*0050*/  IMAD R0, R3, UR4, R0 ;  /* 0x0000000403007c24 */ /* 0x001fca000f8e0200 */
[----:B-1----:R-:W-:-:S13]  /*0060*/  ISETP.GE.AND P0, PT, R0, UR5, PT ;  /* 0x0000000500007c0c */ /* 0x002fda000bf06270 */
[----:B------:R-:W-:Y:S05]  /*0070*/  @P0 EXIT ;  /* 0x000000000000094d */ /* 0x000fea0003800000 */
[----:B------:R-:W0:Y:S01]  /*0080*/  LDC.64 R2, c[0x0][0x388] ;  /* 0x0000e200ff027b82 */ /* 0x000e220000000a00 */
[----:B------:R-:W1:Y:S07]  /*0090*/  LDCU.64 UR4, c[0x0][0x358] ;  /* 0x00006b00ff0477ac */ /* 0x000e6e0008000a00 */
[----:B------:R-:W2:Y:S08]  /*00a0*/  LDC.64 R4, c[0x0][0x380] ;  /* 0x0000e000ff047b82 */ /* 0x000eb00000000a00 */
[----:B------:R-:W3:Y:S01]  /*00b0*/  LDC.64 R6, c[0x0][0x390] ;  /* 0x0000e400ff067b82 */ /* 0x000ee20000000a00 */
[----:B0-----:R-:W-:-:S07]  /*00c0*/  IMAD.WIDE R2, R0, 0x4, R2 ;  /* 0x0000000400027825 */ /* 0x001fce00078e0202 */
[----:B------:R-:W0:Y:S01]  /*00d0*/  LDC R8, c[0x0][0x3a0] ;  /* 0x0000e800ff087b82 */ /* 0x000e220000000800 */
[----:B-1----:R-:W4:Y:S01]  /*00e0*/  LDG.E R2, desc[UR4][R2.64] ;  /* 0x0000000402027981 */ /* 0x002f22000c1e1900 */
[----:B--2---:R-:W-:-:S06]  /*00f0*/  IMAD.WIDE R4, R0, 0x4, R4 ;  /* 0x0000000400047825 */ /* 0x004fcc00078e0204 */
[----:B------:R1:W2:Y:S01]  /*0100*/  LDG.E R4, desc[UR4][R4.64] ;  /* 0x0000000404047981 */ /* 0x0002a2000c1e1900 */
[----:B---3--:R-:W-:-:S06]  /*0110*/  IMAD.WIDE R6, R0, 0x4, R6 ;  /* 0x0000000400067825 */ /* 0x008fcc00078e0206 */
[----:B------:R-:W3:Y:S01]  /*0120*/  LDG.E R6, desc[UR4][R6.64] ;  /* 0x0000000406067981 */ /* 0x000ee2000c1e1900 */
[----:B0-----:R-:W-:Y:S01]  /*0130*/  FMUL R8, R8, R8 ;  /* 0x0000000808087220 */ /* 0x001fe20000400000 */
[----:B------:R-:W-:Y:S01]  /*0140*/  UMOV UR6, 0xc9be45de ;  /* 0xc9be45de00067882 */ /* 0x000fe20000000000 */
[----:B------:R-:W-:Y:S01]  /*0150*/  UMOV UR7, 0x4033bd3c ;  /* 0x4033bd3c00077882 */ /* 0x000fe20000000000 */
[----:B-1----:R-:W-:Y:S01]  /*0160*/  HFMA2 R5, -RZ, RZ, 1.9912109375, 0.00128841400146484375 ;  /* 0x3ff71547ff057431 */ /* 0x002fe200000001ff */
[----:B------:R-:W-:Y:S01]  /*0170*/  BSSY.RECONVERGENT B0, `(.L_x_0) ;  /* 0x0000040000007945 */ /* 0x000fe20003800200 */
[----:B----4-:R-:W-:-:S04]  /*0180*/  FMUL R9, R2, R2 ;  /* 0x0000000202097220 */ /* 0x010fc80000400000 */
[----:B--2---:R-:W-:-:S04]  /*0190*/  FFMA R9, R4, R4, R9 ;  /* 0x0000000404097223 */ /* 0x004fc80000000009 */
[----:B---3--:R-:W-:-:S04]  /*01a0*/  FFMA R9, R6, R6, R9 ;  /* 0x0000000606097223 */ /* 0x008fc80000000009 */
[----:B------:R-:W-:-:S04]  /*01b0*/  FMUL R10, R9, R8 ;  /* 0x00000008090a7220 */ /* 0x000fc80000400000 */
[----:B------:R-:W0:Y:S01]  /*01c0*/  F2F.F64.F32 R8, R10 ;  /* 0x0000000a00087310 */ /* 0x000e220000201800 */
[----:B------:R-:W-:Y:S01]  /*01d0*/  MOV R4, 0x652b82fe ;  /* 0x652b82fe00047802 */ /* 0x000fe20000000f00 */
[----:B0-----:R-:W-:-:S08]  /*01e0*/  DMUL R2, R8, -UR6 ;  /* 0x8000000608027c28 */ /* 0x001fd00008000000 */
[----:B------:R-:W-:Y:S01]  /*01f0*/  DFMA R4, R2, R4, 6.75539944105574400000e+15 ;  /* 0x433800000204742b */ /* 0x000fe20000000004 */
[----:B------:R-:W-:Y:S01]  /*0200*/  UMOV UR6, 0xfefa39ef ;  /* 0xfefa39ef00067882 */ /* 0x000fe20000000000 */
[----:B------:R-:W-:-:S06]  /*0210*/  UMOV UR7, 0x3fe62e42 ;  /* 0x3fe62e4200077882 */ /* 0x000fcc0000000000 */
[----:B------:R-:W-:-:S08]  /*0220*/  DADD R6, R4, -6.75539944105574400000e+15 ;  /* 0xc338000004067429 */ /* 0x000fd00000000000 */
[----:B------:R-:W-:Y:S01]  /*0230*/  DFMA R8, R6, -UR6, R2 ;  /* 0x8000000606087c2b */ /* 0x000fe20008000002 */
[----:B------:R-:W-:Y:S01]  /*0240*/  UMOV UR6, 0x3b39803f ;  /* 0x3b39803f00067882 */ /* 0x000fe20000000000 */
[----:B------:R-:W-:-:S06]  /*0250*/  UMOV UR7, 0x3c7abc9e ;  /* 0x3c7abc9e00077882 */ /* 0x000fcc0000000000 */
[----:B------:R-:W-:Y:S01]  /*0260*/  DFMA R6, R6, -UR6, R8 ;  /* 0x8000000606067c2b */ /* 0x000fe20008000008 */
[----:B------:R-:W-:Y:S01]  /*0270*/  IMAD.MOV.U32 R8, RZ, RZ, -0x35dec16 ;  /* 0xfca213eaff087424 */ /* 0x000fe200078e00ff */
[----:B------:R-:W-:Y:S01]  /*0280*/  MOV R9, 0x3e928af3 ;  /* 0x3e928af300097802 */ /* 0x000fe20000000f00 */
[----:B------:R-:W-:Y:S01]  /*0290*/  UMOV UR6, 0x69ce2bdf ;  /* 0x69ce2bdf00067882 */ /* 0x000fe20000000000 */
[----:B------:R-:W-:-:S04]  /*02a0*/  UMOV UR7, 0x3e5ade15 ;  /* 0x3e5ade1500077882 */ /* 0x000fc80000000000 */
[----:B------:R-:W-:Y:S01]  /*02b0*/  DFMA R8, R6, UR6, R8 ;  /* 0x0000000606087c2b */ /* 0x000fe20008000008 */
[----:B------:R-:W-:Y:S01]  /*02c0*/  UMOV UR6, 0x62401315 ;  /* 0x6240131500067882 */ /* 0x000fe20000000000 */
[----:B------:R-:W-:-:S06]  /*02d0*/  UMOV UR7, 0x3ec71dee ;  /* 0x3ec71dee00077882 */ /* 0x000fcc0000000000 */
[----:B------:R-:W-:Y:S01]  /*02e0*/  DFMA R8, R6, R8, UR6 ;  /* 0x0000000606087e2b */ /* 0x000fe20008000008 */
        /* <DEDUP_REMOVED lines=21> */
[----:B------:R-:W-:-:S07]  /*0440*/  FSETP.GEU.AND P0, PT, |R3|, 4.1917929649353027344, PT ;  /* 0x4086232b0300780b */ /* 0x000fce0003f0e200 */
[C---:B------:R-:W-:Y:S02]  /*0450*/  DFMA R10, R6.reuse, R8, 1 ;  /* 0x3ff00000060a742b */ /* 0x040fe40000000008 */
[----:B------:R-:W0:Y:S06]  /*0460*/  LDC.64 R8, c[0x0][0x398] ;  /* 0x0000e600ff087b82 */ /* 0x000e2c0000000a00 */
[----:B------:R-:W-:-:S10]  /*0470*/  DFMA R10, R6, R10, 1 ;  /* 0x3ff00000060a742b */ /* 0x000fd4000000000a */
[----:B------:R-:W-:Y:S01]  /*0480*/  IMAD R7, R4, 0x100000, R11 ;  /* 0x0010000004077824 */ /* 0x000fe200078e020b */
[----:B------:R-:W-:Y:S01]  /*0490*/  MOV R6, R10 ;  /* 0x0000000a00067202 */ /* 0x000fe20000000f00 */
[----:B------:R-:W-:Y:S06]  /*04a0*/  @!P0 BRA `(.L_x_1) ;  /* 0x0000000000308947 */ /* 0x000fec0003800000 */
[----:B------:R-:W-:Y:S01]  /*04b0*/  FSETP.GEU.AND P1, PT, |R3|, 4.2275390625, PT ;  /* 0x408748000300780b */ /* 0x000fe20003f2e200 */
[C---:B------:R-:W-:Y:S02]  /*04c0*/  DADD R6, R2.reuse, +INF ;  /* 0x7ff0000002067429 */ /* 0x040fe40000000000 */
[----:B------:R-:W-:-:S08]  /*04d0*/  DSETP.GEU.AND P0, PT, R2, RZ, PT ;  /* 0x000000ff0200722a */ /* 0x000fd00003f0e000 */
[----:B------:R-:W-:Y:S02]  /*04e0*/  FSEL R6, R6, RZ, P0 ;  /* 0x000000ff06067208 */ /* 0x000fe40000000000 */
[----:B------:R-:W-:Y:S02]  /*04f0*/  @!P1 LEA.HI R5, R4, R4, RZ, 0x1 ;  /* 0x0000000404059211 */ /* 0x000fe400078f08ff */
[----:B------:R-:W-:Y:S02]  /*0500*/  FSEL R7, R7, RZ, P0 ;  /* 0x000000ff07077208 */ /* 0x000fe40000000000 */
[----:B------:R-:W-:-:S04]  /*0510*/  @!P1 SHF.R.S32.HI R5, RZ, 0x1, R5 ;  /* 0x00000001ff059819 */ /* 0x000fc80000011405 */
[----:B------:R-:W-:Y:S01]  /*0520*/  @!P1 LEA R11, R5, R11, 0x14 ;  /* 0x0000000b050b9211 */ /* 0x000fe200078ea0ff */
[----:B------:R-:W-:-:S05]  /*0530*/  @!P1 IMAD.IADD R2, R4, 0x1, -R5 ;  /* 0x0000000104029824 */ /* 0x000fca00078e0a05 */
[----:B------:R-:W-:Y:S02]  /*0540*/  @!P1 LEA R3, R2, 0x3ff00000, 0x14 ;  /* 0x3ff0000002039811 */ /* 0x000fe400078ea0ff */
[----:B------:R-:W-:-:S06]  /*0550*/  @!P1 MOV R2, RZ ;  /* 0x000000ff00029202 */ /* 0x000fcc0000000f00 */
[----:B------:R-:W-:-:S11]  /*0560*/  @!P1 DMUL R6, R10, R2 ;  /* 0x000000020a069228 */ /* 0x000fd60000000000 */
.L_x_1:
[----:B------:R-:W-:Y:S05]  /*0570*/  BSYNC.RECONVERGENT B0 ;  /* 0x0000000000007941 */ /* 0x000fea0003800200 */
.L_x_0:
[----:B------:R-:W1:Y:S01]  /*0580*/  F2F.F32.F64 R7, R6 ;  /* 0x0000000600077310 */ /* 0x000e620000301000 */
[----:B0-----:R-:W-:-:S05]  /*0590*/  IMAD.WIDE R8, R0, 0x4, R8 ;  /* 0x0000000400087825 */ /* 0x001fca00078e0208 */
[----:B-1----:R-:W-:Y:S01]  /*05a0*/  STG.E desc[UR4][R8.64], R7 ;  /* 0x0000000708007986 */ /* 0x002fe2000c101904 */
[----:B------:R-:W-:Y:S05]  /*05b0*/  EXIT ;  /* 0x000000000000794d */ /* 0x000fea0003800000 */
.L_x_2:
[----:B------:R-:W-:-:S00]  /*05c0*/  BRA `(.L_x_2) ;  /* 0xfffffffc00fc7947 */ /* 0x000fc0000383ffff */
[----:B------:R-:W-:-:S00]  /*05d0*/  NOP ;  /* 0x0000000000007918 */ /* 0x000fc00000000000 */
        /* <DEDUP_REMOVED lines=10> */
.L_x_46:


//--------------------- .text._Z17gauss3DFTconvolvePfPKfPKiS1_f --------------------------
	.section	.text._Z17gauss3DFTconvolvePfPKfPKiS1_f,"ax",@progbits
	.align	128
        .global         _Z17gauss3DFTconvolvePfPKfPKiS1_f
        .type           _Z17gauss3DFTconvolvePfPKfPKiS1_f,@function
        .size           _Z17gauss3DFTconvolvePfPKfPKiS1_f,(.L_x_45 - _Z17gauss3DFTconvolvePfPKfPKiS1_f)
        .other          _Z17gauss3DFTconvolvePfPKfPKiS1_f,@"STO_CUDA_ENTRY STV_DEFAULT"
_Z17gauss3DFTconvolvePfPKfPKiS1_f:
.text._Z17gauss3DFTconvolvePfPKfPKiS1_f:
[----:B------:R-:W-:Y:S08]  /*0000*/  LDC R1, c[0x0][0x37c] ;  /* 0x0000df00ff017b82 */ /* 0x000ff00000000800 */
[----:B------:R-:W0:Y:S01]  /*0010*/  LDC.64 R10, c[0x0][0x390] ;  /* 0x0000e400ff0a7b82 */ /* 0x000e220000000a00 */
[----:B------:R-:W0:Y:S02]  /*0020*/  LDCU.64 UR4, c[0x0][0x358] ;  /* 0x00006b00ff0477ac */ /* 0x000e240008000a00 */
[----:B0-----:R-:W2:Y:S04]  /*0030*/  LDG.E R9, desc[UR4][R10.64+0x8] ;  /* 0x000008040a097981 */ /* 0x001ea8000c1e1900 */
[----:B------:R-:W3:Y:S04]  /*0040*/  LDG.E R8, desc[UR4][R10.64+0x4] ;  /* 0x000004040a087981 */ /* 0x000ee8000c1e1900 */
[----:B------:R0:W4:Y:S01]  /*0050*/  LDG.E R0, desc[UR4][R10.64] ;  /* 0x000000040a007981 */ /* 0x000122000c1e1900 */
[----:B------:R-:W1:Y:S01]  /*0060*/  LDC.64 R2, c[0x0][0x398] ;  /* 0x0000e600ff027b82 */ /* 0x000e620000000a00 */
[----:B------:R-:W1:Y:S07]  /*0070*/  S2R R14, SR_TID.X ;  /* 0x00000000000e7919 */ /* 0x000e6e0000002100 */
[----:B------:R-:W1:Y:S08]  /*0080*/  S2UR UR6, SR_CTAID.X ;  /* 0x00000000000679c3 */ /* 0x000e700000002500 */
[----:B------:R-:W1:Y:S01]  /*0090*/  LDC R13, c[0x0][0x360] ;  /* 0x0000d800ff0d7b82 */ /* 0x000e620000000800 */
[----:B0-----:R-:W-:Y:S01]  /*00a0*/  IMAD.MOV.U32 R10, RZ, RZ, RZ ;  /* 0x000000ffff0a7224 */ /* 0x001fe200078e00ff */
[----:B-1----:R-:W5:Y:S04]  /*00b0*/  LDG.E R7, desc[UR4][R2.64] ;  /* 0x0000000402077981 */ /* 0x002f68000c1e1900 */
[----:B------:R-:W5:Y:S04]  /*00c0*/  LDG.E R6, desc[UR4][R2.64+0x4] ;  /* 0x0000040402067981 */ /* 0x000f68000c1e1900 */
[----:B------:R0:W5:Y:S01]  /*00d0*/  LDG.E R5, desc[UR4][R2.64+0x8] ;  /* 0x0000080402057981 */ /* 0x000162000c1e1900 */
[----:B------:R-:W-:Y:S01]  /*00e0*/  BSSY.RECONVERGENT B0, `(.L_x_3) ;  /* 0x0000038000007945 */ /* 0x000fe20003800200 */
[----:B0-----:R-:W-:Y:S01]  /*00f0*/  IMAD R2, R13, UR6, R14 ;  /* 0x000000060d027c24 */ /* 0x001fe2000f8e020e */
[----:B--2---:R-:W0:Y:S01]  /*0100*/  I2F.U32.RP R4, R9 ;  /* 0x0000000900047306 */ /* 0x004e220000209000 */
[----:B------:R-:W-:Y:S01]  /*0110*/  IMAD.MOV R15, RZ, RZ, -R9 ;  /* 0x000000ffff0f7224 */ /* 0x000fe200078e0a09 */
[----:B------:R-:W-:-:S06]  /*0120*/  ISETP.NE.U32.AND P2, PT, R9, RZ, PT ;  /* 0x000000ff0900720c */ /* 0x000fcc0003f45070 */
[----:B---3--:R-:W1:Y:S08]  /*0130*/  I2F.U32.RP R3, R8 ;  /* 0x0000000800037306 */ /* 0x008e700000209000 */
[----:B0-----:R-:W0:Y:S08]  /*0140*/  MUFU.RCP R4, R4 ;  /* 0x0000000400047308 */ /* 0x001e300000001000 */
[----:B-1----:R-:W1:Y:S01]  /*0150*/  MUFU.RCP R3, R3 ;  /* 0x0000000300037308 */ /* 0x002e620000001000 */
[----:B0-----:R-:W-:-:S07]  /*0160*/  VIADD R12, R4, 0xffffffe ;  /* 0x0ffffffe040c7836 */ /* 0x001fce0000000000 */
[----:B------:R1:W0:Y:S02]  /*0170*/  F2I.FTZ.U32.TRUNC.NTZ R11, R12 ;  /* 0x0000000c000b7305 */ /* 0x000224000021f000 */
[----:B-1----:R-:W-:-:S06]  /*0180*/  VIADD R12, R3, 0xffffffe ;  /* 0x0ffffffe030c7836 */ /* 0x002fcc0000000000 */
[----:B------:R-:W1:Y:S01]  /*0190*/  F2I.FTZ.U32.TRUNC.NTZ R13, R12 ;  /* 0x0000000c000d7305 */ /* 0x000e62000021f000 */
[----:B0-----:R-:W-:-:S04]  /*01a0*/  IMAD R15, R15, R11, RZ ;  /* 0x0000000b0f0f7224 */ /* 0x001fc800078e02ff */
[----:B------:R-:W-:-:S04]  /*01b0*/  IMAD.HI.U32 R11, R11, R15, R10 ;  /* 0x0000000f0b0b7227 */ /* 0x000fc800078e000a */
[----:B------:R-:W-:Y:S02]  /*01c0*/  IMAD.MOV R15, RZ, RZ, -R8 ;  /* 0x000000ffff0f7224 */ /* 0x000fe400078e0a08 */
[----:B------:R-:W-:-:S04]  /*01d0*/  IMAD.HI.U32 R11, R11, R2, RZ ;  /* 0x000000020b0b7227 */ /* 0x000fc800078e00ff */
[----:B------:R-:W-:Y:S02]  /*01e0*/  IMAD.MOV R4, RZ, RZ, -R11 ;  /* 0x000000ffff047224 */ /* 0x000fe400078e0a0b */
[----:B-1----:R-:W-:Y:S01]  /*01f0*/  IMAD R3, R15, R13, RZ ;  /* 0x0000000d0f037224 */ /* 0x002fe200078e02ff */
[----:B----4-:R-:W-:Y:S01]  /*0200*/  I2FP.F32.S32 R15, R0 ;  /* 0x00000000000f7245 */ /* 0x010fe20000201400 */
[----:B------:R-:W-:Y:S02]  /*0210*/  IMAD R4, R9, R4, R2 ;  /* 0x0000000409047224 */ /* 0x000fe400078e0202 */
[----:B------:R-:W-:Y:S01]  /*0220*/  IMAD.MOV.U32 R12, RZ, RZ, RZ ;  /* 0x000000ffff0c7224 */ /* 0x000fe200078e00ff */
[----:B------:R-:W0:Y:S02]  /*0230*/  MUFU.RCP R10, R15 ;  /* 0x0000000f000a7308 */ /* 0x000e240000001000 */
[----:B------:R-:W-:-:S13]  /*0240*/  ISETP.GE.U32.AND P0, PT, R4, R9, PT ;  /* 0x000000090400720c */ /* 0x000fda0003f06070 */
[----:B------:R-:W-:Y:S02]  /*0250*/  @P0 IMAD.IADD R4, R4, 0x1, -R9 ;  /* 0x0000000104040824 */ /* 0x000fe400078e0a09 */
[----:B------:R-:W-:Y:S02]  /*0260*/  @P0 VIADD R11, R11, 0x1 ;  /* 0x000000010b0b0836 */ /* 0x000fe40000000000 */
[----:B0-----:R-:W-:Y:S01]  /*0270*/  FFMA R17, -R15, R10, 1 ;  /* 0x3f8000000f117423 */ /* 0x001fe2000000010a */
[----:B------:R-:W-:Y:S01]  /*0280*/  ISETP.GE.U32.AND P1, PT, R4, R9, PT ;  /* 0x000000090400720c */ /* 0x000fe20003f26070 */
[----:B------:R-:W-:-:S04]  /*0290*/  IMAD.HI.U32 R4, R13, R3, R12 ;  /* 0x000000030d047227 */ /* 0x000fc800078e000c */
[----:B------:R-:W-:Y:S01]  /*02a0*/  FFMA R17, R10, R17, R10 ;  /* 0x000000110a117223 */ /* 0x000fe2000000000a */
[----:B------:R-:W0:Y:S07]  /*02b0*/  F2F.F64.F32 R12, R15 ;  /* 0x0000000f000c7310 */ /* 0x000e2e0000201800 */
[----:B------:R-:W-:Y:S01]  /*02c0*/  @P1 VIADD R11, R11, 0x1 ;  /* 0x000000010b0b1836 */ /* 0x000fe20000000000 */
[----:B------:R-:W-:Y:S02]  /*02d0*/  @!P2 LOP3.LUT R11, RZ, R9, RZ, 0x33, !PT ;  /* 0x00000009ff0ba212 */ /* 0x000fe400078e33ff */
[----:B------:R-:W-:Y:S01]  /*02e0*/  ISETP.NE.U32.AND P2, PT, R8, RZ, PT ;  /* 0x000000ff0800720c */ /* 0x000fe20003f45070 */
[----:B0-----:R-:W-:-:S02]  /*02f0*/  DMUL R12, R12, 0.5 ;  /* 0x3fe000000c0c7828 */ /* 0x001fc40000000000 */
[----:B------:R-:W-:-:S04]  /*0300*/  IMAD.HI.U32 R4, R4, R11, RZ ;  /* 0x0000000b04047227 */ /* 0x000fc800078e00ff */
[----:B------:R-:W-:-:S04]  /*0310*/  IMAD.MOV R3, RZ, RZ, -R4 ;  /* 0x000000ffff037224 */ /* 0x000fc800078e0a04 */
[----:B------:R-:W-:Y:S01]  /*0320*/  IMAD R3, R8, R3, R11 ;  /* 0x0000000308037224 */ /* 0x000fe200078e020b */
[----:B------:R-:W0:Y:S04]  /*0330*/  FRND.F64.FLOOR R12, R12 ;  /* 0x0000000c000c7313 */ /* 0x000e280000305800 */
[----:B------:R-:W-:-:S13]  /*0340*/  ISETP.GE.U32.AND P0, PT, R3, R8, PT ;  /* 0x000000080300720c */ /* 0x000fda0003f06070 */
[----:B------:R-:W-:Y:S02]  /*0350*/  @P0 IMAD.IADD R3, R3, 0x1, -R8 ;  /* 0x0000000103030824 */ /* 0x000fe400078e0a08 */
[----:B------:R-:W-:-:S03]  /*0360*/  @P0 VIADD R4, R4, 0x1 ;  /* 0x0000000104040836 */ /* 0x000fc60000000000 */
[-C--:B------:R-:W-:Y:S02]  /*0370*/  ISETP.GE.U32.AND P1, PT, R3, R8.reuse, PT ;  /* 0x000000080300720c */ /* 0x080fe40003f26070 */
[----:B0-----:R-:W0:Y:S11]  /*0380*/  F2F.F32.F64 R3, R12 ;  /* 0x0000000c00037310 */ /* 0x001e360000301000 */
[----:B------:R-:W-:Y:S01]  /*0390*/  @P1 VIADD R4, R4, 0x1 ;  /* 0x0000000104041836 */ /* 0x000fe20000000000 */
[----:B------:R-:W-:-:S04]  /*03a0*/  @!P2 LOP3.LUT R4, RZ, R8, RZ, 0x33, !PT ;  /* 0x00000008ff04a212 */ /* 0x000fc800078e33ff */
[----:B------:R-:W-:-:S05]  /*03b0*/  I2FP.F32.U32 R0, R4 ;  /* 0x0000000400007245 */ /* 0x000fca0000201000 */
[----:B0-----:R-:W-:-:S04]  /*03c0*/  FADD R0, R0, -R3 ;  /* 0x8000000300007221 */ /* 0x001fc80000000000 */
[----:B------:R-:W0:Y:S01]  /*03d0*/  FCHK P0, R0, R15 ;  /* 0x0000000f00007302 */ /* 0x000e220000000000 */
[----:B------:R-:W-:-:S04]  /*03e0*/  FFMA R4, R0, R17, RZ ;  /* 0x0000001100047223 */ /* 0x000fc800000000ff */
[----:B------:R-:W-:-:S04]  /*03f0*/  FFMA R3, -R15, R4, R0 ;  /* 0x000000040f037223 */ /* 0x000fc80000000100 */
[----:B------:R-:W-:Y:S01]  /*0400*/  FFMA R4, R17, R3, R4 ;  /* 0x0000000311047223 */ /* 0x000fe20000000004 */
[----:B0-----:R-:W-:Y:S06]  /*0410*/  @!P0 BRA `(.L_x_4) ;  /* 0x0000000000108947 */ /* 0x001fec0003800000 */
[----:B------:R-:W-:Y:S01]  /*0420*/  IMAD.MOV.U32 R3, RZ, RZ, R15 ;  /* 0x000000ffff037224 */ /* 0x000fe200078e000f */
[----:B------:R-:W-:-:S07]  /*0430*/  MOV R12, 0x450 ;  /* 0x00000450000c7802 */ /* 0x000fce0000000f00 */
[----:B-----5:R-:W-:Y:S05]  /*0440*/  CALL.REL.NOINC `($__internal_0_$__cuda_sm3x_div_rn_noftz_f32_slowpath) ;  /* 0x0000001400007944 */ /* 0x020fea0003c00000 */
[----:B------:R-:W-:-:S07]  /*0450*/  IMAD.MOV.U32 R4, RZ, RZ, R0 ;  /* 0x000000ffff047224 */ /* 0x000fce00078e0000 */
.L_x_4:
[----:B------:R-:W-:Y:S05]  /*0460*/  BSYNC.RECONVERGENT B0 ;  /* 0x0000000000007941 */ /* 0x000fea0003800200 */
.L_x_3:
[----:B------:R-:W-:Y:S01]  /*0470*/  I2FP.F32.U32 R0, R11 ;  /* 0x0000000b00007245 */ /* 0x000fe20000201000 */
[----:B------:R-:W-:Y:S01]  /*0480*/  BSSY.RECONVERGENT B0, `(.L_x_5) ;  /* 0x000004a000007945 */ /* 0x000fe20003800200 */
[----:B------:R-:W-:-:S04]  /*0490*/  I2FP.F32.S32 R3, R8 ;  /* 0x0000000800037245 */ /* 0x000fc80000201400 */
[----:B------:R-:W-:-:S13]  /*04a0*/  FSETP.GT.AND P0, PT, R0, R3, PT ;  /* 0x000000030000720b */ /* 0x000fda0003f04000 */
[----:B------:R-:W-:Y:S05]  /*04b0*/  @!P0 BRA `(.L_x_6) ;  /* 0x0000000400188947 */ /* 0x000fea0003800000 */
[C---:B------:R-:W-:Y:S01]  /*04c0*/  FSETP.GEU.AND P0, PT, |R0|.reuse, |R3|, PT ;  /* 0x400000030000720b */ /* 0x040fe20003f0e200 */
[----:B------:R-:W-:Y:S01]  /*04d0*/  BSSY.RECONVERGENT B1, `(.L_x_7) ;  /* 0x0000042000017945 */ /* 0x000fe20003800200 */
[----:B------:R-:W-:-:S11]  /*04e0*/  FADD R0, |R0|, -RZ ;  /* 0x800000ff00007221 */ /* 0x000fd60000000200 */
[----:B------:R-:W-:Y:S05]  /*04f0*/  @!P0 BRA `(.L_x_8) ;  /* 0x0000000000fc8947 */ /* 0x000fea0003800000 */
[----:B------:R-:W-:-:S05]  /*0500*/  FMUL R11, |R3|, 8388608 ;  /* 0x4b000000030b7820 */ /* 0x000fca0000400200 */
[----:B------:R-:W-:-:S13]  /*0510*/  FSETP.GTU.AND P0, PT, R0, R11, PT ;  /* 0x0000000b0000720b */ /* 0x000fda0003f0c000 */
[----:B------:R-:W-:Y:S05]  /*0520*/  @P0 BRA `(.L_x_9) ;  /* 0x0000000000780947 */ /* 0x000fea0003800000 */
[C---:B------:R-:W-:Y:S01]  /*0530*/  FMUL R8, |R3|.reuse, 16777216 ;  /* 0x4b80000003087820 */ /* 0x040fe20000400200 */
[C---:B------:R-:W-:Y:S01]  /*0540*/  FSETP.GEU.AND P0, PT, |R3|.reuse, 1.175494350822287508e-38, PT ;  /* 0x008000000300780b */ /* 0x040fe20003f0e200 */
[----:B------:R-:W-:Y:S01]  /*0550*/  FMUL R11, R0, 16777216 ;  /* 0x4b800000000b7820 */ /* 0x000fe20000400000 */
[----:B------:R-:W-:Y:S01]  /*0560*/  FADD R10, |R3|, -RZ ;  /* 0x800000ff030a7221 */ /* 0x000fe20000000200 */
[----:B------:R-:W-:Y:S01]  /*0570*/  BSSY.RECONVERGENT B2, `(.L_x_10) ;  /* 0x0000017000027945 */ /* 0x000fe20003800200 */
[----:B------:R-:W-:Y:S02]  /*0580*/  FSEL R8, R8, |R3|, !P0 ;  /* 0x4000000308087208 */ /* 0x000fe40004000000 */
[----:B------:R-:W-:-:S04]  /*0590*/  FSEL R11, R11, R0, !P0 ;  /* 0x000000000b0b7208 */ /* 0x000fc80004000000 */
[----:B------:R-:W0:Y:S02]  /*05a0*/  MUFU.RCP R8, R8 ;  /* 0x0000000800087308 */ /* 0x000e240000001000 */
[----:B0-----:R-:W-:-:S06]  /*05b0*/  FMUL R11, R8, R11 ;  /* 0x0000000b080b7220 */ /* 0x001fcc0000400000 */
[----:B------:R-:W0:Y:S02]  /*05c0*/  FRND.TRUNC R11, R11 ;  /* 0x0000000b000b7307 */ /* 0x000e24000020d000 */
[----:B0-----:R-:W-:-:S05]  /*05d0*/  FFMA R12, -|R3|, R11, R0 ;  /* 0x0000000b030c7223 */ /* 0x001fca0000000300 */
[----:B------:R-:W-:-:S13]  /*05e0*/  ISETP.GE.U32.AND P0, PT, R12, R10, PT ;  /* 0x0000000a0c00720c */ /* 0x000fda0003f06070 */
[----:B------:R-:W-:Y:S05]  /*05f0*/  @!P0 BRA `(.L_x_11) ;  /* 0x0000000000388947 */ /* 0x000fea0003800000 */
[----:B------:R-:W-:-:S04]  /*0600*/  ISETP.GE.U32.AND P0, PT, R12, -0x7fffffff, PT ;  /* 0x800000010c00780c */ /* 0x000fc80003f06070 */
[----:B------:R-:W-:-:S09]  /*0610*/  FSETP.GEU.OR P1, PT, R12, -|R3|, !P0 ;  /* 0xc00000030c00720b */ /* 0x000fd2000472e400 */
[----:B------:R-:W-:-:S04]  /*0620*/  @P0 FADD R8, R11, -1 ;  /* 0xbf8000000b080421 */ /* 0x000fc80000000000 */
[----:B------:R-:W-:-:S04]  /*0630*/  @!P1 FADD R8, R8, -1 ;  /* 0xbf80000008089421 */ /* 0x000fc80000000000 */
[----:B------:R-:W-:Y:S01]  /*0640*/  @P0 IMAD.MOV.U32 R11, RZ, RZ, R8 ;  /* 0x000000ffff0b0224 */ /* 0x000fe200078e0008 */
[----:B------:R-:W-:Y:S06]  /*0650*/  @P0 BRA `(.L_x_11) ;  /* 0x0000000000200947 */ /* 0x000fec0003800000 */
[----:B------:R-:W-:Y:S01]  /*0660*/  FADD R8, |R3|, |R3| ;  /* 0x4000000303087221 */ /* 0x000fe20000000200 */
[----:B------:R-:W-:-:S04]  /*0670*/  FADD R11, R11, 1 ;  /* 0x3f8000000b0b7421 */ /* 0x000fc80000000000 */
[----:B------:R-:W-:-:S13]  /*0680*/  FSETP.GE.AND P0, PT, R12, R8, PT ;  /* 0x000000080c00720b */ /* 0x000fda0003f06000 */
[----:B------:R-:W-:-:S05]  /*0690*/  @P0 FFMA R8, |R3|, -3, R12 ;  /* 0xc040000003080823 */ /* 0x000fca000000020c */
[----:B------:R-:W-:Y:S01]  /*06a0*/  FSETP.GE.AND P1, PT, R8, RZ, P0 ;  /* 0x000000ff0800720b */ /* 0x000fe20000726000 */
[----:B------:R-:W-:-:S12]  /*06b0*/  @P0 FADD R8, R11, 1 ;  /* 0x3f8000000b080421 */ /* 0x000fd80000000000 */
[----:B------:R-:W-:-:S04]  /*06c0*/  @P1 FADD R8, R8, 1 ;  /* 0x3f80000008081421 */ /* 0x000fc80000000000 */
[----:B------:R-:W-:-:S07]  /*06d0*/  @P0 IMAD.MOV.U32 R11, RZ, RZ, R8 ;  /* 0x000000ffff0b0224 */ /* 0x000fce00078e0008 */
.L_x_11:
[----:B------:R-:W-:Y:S05]  /*06e0*/  BSYNC.RECONVERGENT B2 ;  /* 0x0000000000027941 */ /* 0x000fea0003800200 */
.L_x_10:
[----:B------:R-:W-:Y:S01]  /*06f0*/  FFMA R0, -|R3|, R11, R0 ;  /* 0x0000000b03007223 */ /* 0x000fe20000000300 */
[----:B------:R-:W-:Y:S06]  /*0700*/  BRA `(.L_x_8) ;  /* 0x0000000000787947 */ /* 0x000fec0003800000 */
.L_x_9:
[----:B------:R-:W-:Y:S01]  /*0710*/  LOP3.LUT R13, R11, 0xff800000, RZ, 0xc0, !PT ;  /* 0xff8000000b0d7812 */ /* 0x000fe200078ec0ff */
[----:B------:R-:W-:Y:S01]  /*0720*/  BSSY.RECONVERGENT B2, `(.L_x_12) ;  /* 0x000001a000027945 */ /* 0x000fe20003800200 */
[----:B------:R-:W-:Y:S02]  /*0730*/  FSETP.GT.AND P2, PT, |R3|, RZ, PT ;  /* 0x000000ff0300720b */ /* 0x000fe40003f44200 */
[C---:B------:R-:W-:Y:S02]  /*0740*/  IADD3 R10, PT, PT, R0.reuse, 0xb800000, -R13 ;  /* 0x0b800000000a7810 */ /* 0x040fe40007ffe80d */
[----:B------:R-:W-:Y:S02]  /*0750*/  LOP3.LUT R8, R0, 0x7fffff, RZ, 0xc0, !PT ;  /* 0x007fffff00087812 */ /* 0x000fe400078ec0ff */
[----:B------:R-:W-:Y:S02]  /*0760*/  LOP3.LUT P1, R10, R10, 0xff800000, RZ, 0xc0, !PT ;  /* 0xff8000000a0a7812 */ /* 0x000fe4000782c0ff */
[----:B------:R-:W-:-:S02]  /*0770*/  ISETP.GT.U32.AND P0, PT, R0, 0x7f7fffff, PT ;  /* 0x7f7fffff0000780c */ /* 0x000fc40003f04070 */
[----:B------:R-:W-:Y:S02]  /*0780*/  FSEL R13, R13, +QNAN , P2 ;  /* 0x7fffffff0d0d7808 */ /* 0x000fe40001000000 */
[----:B------:R-:W-:Y:S02]  /*0790*/  LOP3.LUT R8, R8, 0x3f800000, RZ, 0xfc, !PT ;  /* 0x3f80000008087812 */ /* 0x000fe400078efcff */
[----:B------:R-:W-:-:S05]  /*07a0*/  FSEL R14, R13, +QNAN , !P0 ;  /* 0x7fffffff0d0e7808 */ /* 0x000fca0004000000 */
[----:B------:R-:W-:Y:S05]  /*07b0*/  @!P1 BRA `(.L_x_13) ;  /* 0x0000000000409947 */ /* 0x000fea0003800000 */
[----:B------:R-:W-:-:S04]  /*07c0*/  LOP3.LUT R11, R11, 0x7fffff, RZ, 0xc0, !PT ;  /* 0x007fffff0b0b7812 */ /* 0x000fc800078ec0ff */
[----:B------:R-:W-:-:S04]  /*07d0*/  LOP3.LUT R11, R11, 0x3f800000, RZ, 0xfc, !PT ;  /* 0x3f8000000b0b7812 */ /* 0x000fc800078efcff */
[----:B------:R0:W1:Y:S03]  /*07e0*/  MUFU.RCP R0, R11 ;  /* 0x0000000b00007308 */ /* 0x0000660000001000 */
.L_x_14:
[----:B------:R-:W-:-:S05]  /*07f0*/  VIMNMX.U32 R13, PT, PT, R10, 0xb800000, PT ;  /* 0x0b8000000a0d7848 */ /* 0x000fca0003fe0000 */
[----:B------:R-:W-:Y:S02]  /*0800*/  IMAD.IADD R8, R13, 0x1, R8 ;  /* 0x000000010d087824 */ /* 0x000fe400078e0208 */
[----:B------:R-:W-:Y:S02]  /*0810*/  IMAD.IADD R10, R10, 0x1, -R13 ;  /* 0x000000010a0a7824 */ /* 0x000fe400078e0a0d */
[----:B-1----:R-:W-:-:S03]  /*0820*/  FMUL R15, R0, R8 ;  /* 0x00000008000f7220 */ /* 0x002fc60000400000 */
[----:B------:R-:W-:Y:S01]  /*0830*/  ISETP.NE.AND P1, PT, R10, RZ, PT ;  /* 0x000000ff0a00720c */ /* 0x000fe20003f25270 */
[----:B------:R-:W-:-:S04]  /*0840*/  FFMA R12, -R11, R15, R8 ;  /* 0x0000000f0b0c7223 */ /* 0x000fc80000000108 */
[----:B------:R-:W-:-:S04]  /*0850*/  FFMA R15, R0, R12, R15 ;  /* 0x0000000c000f7223 */ /* 0x000fc8000000000f */
[----:B------:R-:W-:-:S04]  /*0860*/  FFMA R12, -R11, R15, R8 ;  /* 0x0000000f0b0c7223 */ /* 0x000fc80000000108 */
[----:B------:R-:W-:-:S06]  /*0870*/  FFMA.RZ R12, R0, R12, R15 ;  /* 0x0000000c000c7223 */ /* 0x000fcc000000c00f */
[----:B------:R-:W1:Y:S02]  /*0880*/  FRND.TRUNC R12, R12 ;  /* 0x0000000c000c7307 */ /* 0x000e64000020d000 */
[----:B-1----:R-:W-:-:S05]  /*0890*/  FFMA R8, -R11, R12, R8 ;  /* 0x0000000c0b087223 */ /* 0x002fca0000000108 */
[----:B------:R-:W-:-:S13]  /*08a0*/  ISETP.NE.AND P0, PT, R8, RZ, PT ;  /* 0x000000ff0800720c */ /* 0x000fda0003f05270 */
[----:B------:R-:W-:Y:S05]  /*08b0*/  @P0 BRA P1, `(.L_x_14) ;  /* 0xfffffffc00cc0947 */ /* 0x000fea000083ffff */
.L_x_13:
[----:B------:R-:W-:Y:S05]  /*08c0*/  BSYNC.RECONVERGENT B2 ;  /* 0x0000000000027941 */ /* 0x000fea0003800200 */
.L_x_12:
[----:B0-----:R-:W-:-:S04]  /*08d0*/  FMUL R11, R8, 1.1920928955078125e-07 ;  /* 0x34000000080b7820 */ /* 0x001fc80000400000 */
[----:B------:R-:W-:-:S07]  /*08e0*/  FMUL R0, R14, R11 ;  /* 0x0000000b0e007220 */ /* 0x000fce0000400000 */
.L_x_8:
[----:B------:R-:W-:Y:S05]  /*08f0*/  BSYNC.RECONVERGENT B1 ;  /* 0x0000000000017941 */ /* 0x000fea0003800200 */
.L_x_7:
[----:B------:R-:W-:-:S04]  /*0900*/  FSETP.NAN.AND P0, PT, |R0|, |R0|, PT ;  /* 0x400000000000720b */ /* 0x000fc80003f08200 */
[----:B------:R-:W-:-:S09]  /*0910*/  FSEL R0, R0, |R0|, P0 ;  /* 0x4000000000007208 */ /* 0x000fd20000000000 */
.L_x_6:
[----:B------:R-:W-:Y:S05]  /*0920*/  BSYNC.RECONVERGENT B0 ;  /* 0x0000000000007941 */ /* 0x000fea0003800200 */
.L_x_5:
[C---:B------:R-:W-:Y:S01]  /*0930*/  FMUL R10, R3.reuse, 0.5 ;  /* 0x3f000000030a7820 */ /* 0x040fe20000400000 */
[----:B------:R-:W0:Y:S01]  /*0940*/  MUFU.RCP R8, R3 ;  /* 0x0000000300087308 */ /* 0x000e220000001000 */
[----:B------:R-:W-:Y:S07]  /*0950*/  BSSY.RECONVERGENT B0, `(.L_x_15) ;  /* 0x000000d000007945 */ /* 0x000fee0003800200 */
[----:B------:R-:W1:Y:S01]  /*0960*/  FRND.FLOOR R11, R10 ;  /* 0x0000000a000b7307 */ /* 0x000e620000205000 */
[----:B0-----:R-:W-:-:S04]  /*0970*/  FFMA R13, -R3, R8, 1 ;  /* 0x3f800000030d7423 */ /* 0x001fc80000000108 */
[----:B------:R-:W-:Y:S01]  /*0980*/  FFMA R13, R8, R13, R8 ;  /* 0x0000000d080d7223 */ /* 0x000fe20000000008 */
[----:B-1----:R-:W-:-:S04]  /*0990*/  FADD R0, -R11, R0 ;  /* 0x000000000b007221 */ /* 0x002fc80000000100 */
[----:B------:R-:W0:Y:S01]  /*09a0*/  FCHK P0, R0, R3 ;  /* 0x0000000300007302 */ /* 0x000e220000000000 */
[----:B------:R-:W-:-:S04]  /*09b0*/  FFMA R8, R0, R13, RZ ;  /* 0x0000000d00087223 */ /* 0x000fc800000000ff */
[----:B------:R-:W-:-:S04]  /*09c0*/  FFMA R11, -R3, R8, R0 ;  /* 0x00000008030b7223 */ /* 0x000fc80000000100 */
[----:B------:R-:W-:Y:S01]  /*09d0*/  FFMA R8, R13, R11, R8 ;  /* 0x0000000b0d087223 */ /* 0x000fe20000000008 */
[----:B0-----:R-:W-:Y:S06]  /*09e0*/  @!P0 BRA `(.L_x_16) ;  /* 0x00000000000c8947 */ /* 0x001fec0003800000 */
[----:B------:R-:W-:-:S07]  /*09f0*/  MOV R12, 0xa10 ;  /* 0x00000a10000c7802 */ /* 0x000fce0000000f00 */
[----:B-----5:R-:W-:Y:S05]  /*0a00*/  CALL.REL.NOINC `($__internal_0_$__cuda_sm3x_div_rn_noftz_f32_slowpath) ;  /* 0x0000000c00907944 */ /* 0x020fea0003c00000 */
[----:B------:R-:W-:-:S07]  /*0a10*/  IMAD.MOV.U32 R8, RZ, RZ, R0 ;  /* 0x000000ffff087224 */ /* 0x000fce00078e0000 */
.L_x_16:
[----:B------:R-:W-:Y:S05]  /*0a20*/  BSYNC.RECONVERGENT B0 ;  /* 0x0000000000007941 */ /* 0x000fea0003800200 */
.L_x_15:
[----:B------:R-:W0:Y:S01]  /*0a30*/  I2F.F64.U32 R14, R2 ;  /* 0x00000002000e7312 */ /* 0x000e220000201800 */
[----:B------:R-:W-:Y:S07]  /*0a40*/  BSSY.RECONVERGENT B0, `(.L_x_17) ;  /* 0x000007c000007945 */ /* 0x000fee0003800200 */
[----:B------:R-:W1:Y:S01]  /*0a50*/  I2F.F64 R16, R9 ;  /* 0x0000000900107312 */ /* 0x000e620000201c00 */
[----:B0-----:R-:W-:Y:S01]  /*0a60*/  LOP3.LUT R13, R15, 0x7fffffff, RZ, 0xc0, !PT ;  /* 0x7fffffff0f0d7812 */ /* 0x001fe200078ec0ff */
[----:B------:R-:W-:Y:S01]  /*0a70*/  IMAD.MOV.U32 R12, RZ, RZ, R14 ;  /* 0x000000ffff0c7224 */ /* 0x000fe200078e000e */
[----:B-1----:R-:W-:Y:S01]  /*0a80*/  LOP3.LUT R11, R17, 0x7fffffff, RZ, 0xc0, !PT ;  /* 0x7fffffff110b7812 */ /* 0x002fe200078ec0ff */
[----:B------:R-:W-:-:S03]  /*0a90*/  IMAD.MOV.U32 R10, RZ, RZ, R16 ;  /* 0x000000ffff0a7224 */ /* 0x000fc600078e0010 */
[----:B------:R-:W-:-:S04]  /*0aa0*/  VIMNMX.U32 R0, PT, PT, R13, R11, !PT ;  /* 0x0000000b0d007248 */ /* 0x000fc80007fe0000 */
[----:B------:R-:W-:-:S13]  /*0ab0*/  ISETP.GE.U32.AND P0, PT, R0, 0x7ff00000, PT ;  /* 0x7ff000000000780c */ /* 0x000fda0003f06070 */
[----:B------:R-:W-:Y:S05]  /*0ac0*/  @!P0 BRA `(.L_x_18) ;  /* 0x00000000001c8947 */ /* 0x000fea0003800000 */
[----:B------:R-:W-:-:S06]  /*0ad0*/  DSETP.NAN.AND P0, PT, R10, R10, PT ;  /* 0x0000000a0a00722a */ /* 0x000fcc0003f08000 */
[----:B------:R-:W-:-:S14]  /*0ae0*/  DSETP.NUM.AND P0, PT, R12, R12, !P0 ;  /* 0x0000000c0c00722a */ /* 0x000fdc0004707000 */
[----:B------:R-:W-:Y:S02]  /*0af0*/  @P0 DSETP.NEU.AND P1, PT, R12, +INF , PT ;  /* 0x7ff000000c00042a */ /* 0x000fe40003f2d000 */
[----:B------:R-:W-:-:S06]  /*0b00*/  @!P0 DADD R16, R14, R16 ;  /* 0x000000000e108229 */ /* 0x000fcc0000000010 */
[----:B------:R-:W-:Y:S02]  /*0b10*/  @P0 FSEL R16, R14, RZ, P1 ;  /* 0x000000ff0e100208 */ /* 0x000fe40000800000 */
[----:B------:R-:W-:Y:S01]  /*0b20*/  @P0 FSEL R17, R15, -QNAN , P1 ;  /* 0xfff800000f110808 */ /* 0x000fe20000800000 */
[----:B------:R-:W-:Y:S06]  /*0b30*/  BRA `(.L_x_19) ;  /* 0x0000000400b07947 */ /* 0x000fec0003800000 */
.L_x_18:
[----:B------:R-:W-:Y:S01]  /*0b40*/  DSETP.NEU.AND P0, PT, R10, RZ, PT ;  /* 0x000000ff0a00722a */ /* 0x000fe20003f0d000 */
[----:B------:R-:W-:Y:S02]  /*0b50*/  IMAD.MOV.U32 R16, RZ, RZ, 0x0 ;  /* 0x00000000ff107424 */ /* 0x000fe400078e00ff */
[----:B------:R-:W-:-:S11]  /*0b60*/  IMAD.MOV.U32 R17, RZ, RZ, -0x80000 ;  /* 0xfff80000ff117424 */ /* 0x000fd600078e00ff */
[----:B------:R-:W-:Y:S05]  /*0b70*/  @!P0 BRA `(.L_x_19) ;  /* 0x0000000400a08947 */ /* 0x000fea0003800000 */
[----:B------:R-:W-:Y:S01]  /*0b80*/  DSETP.GE.AND P0, PT, R12, R10, PT ;  /* 0x0000000a0c00722a */ /* 0x000fe20003f06000 */
[----:B------:R-:W-:Y:S02]  /*0b90*/  IMAD.MOV.U32 R16, RZ, RZ, R14 ;  /* 0x000000ffff107224 */ /* 0x000fe400078e000e */
[----:B------:R-:W-:-:S11]  /*0ba0*/  IMAD.MOV.U32 R17, RZ, RZ, R15 ;  /* 0x000000ffff117224 */ /* 0x000fd600078e000f */
[----:B------:R-:W-:Y:S05]  /*0bb0*/  @!P0 BRA `(.L_x_19) ;  /* 0x0000000400908947 */ /* 0x000fea0003800000 */
[----:B------:R-:W-:Y:S01]  /*0bc0*/  ISETP.GT.U32.AND P0, PT, R13, 0xfffff, PT ;  /* 0x000fffff0d00780c */ /* 0x000fe20003f04070 */
[----:B------:R-:W-:Y:S01]  /*0bd0*/  BSSY.RECONVERGENT B1, `(.L_x_20) ;  /* 0x0000027000017945 */ /* 0x000fe20003800200 */
[----:B------:R-:W-:Y:S02]  /*0be0*/  ISETP.GT.U32.AND P1, PT, R11, 0xfffff, PT ;  /* 0x000fffff0b00780c */ /* 0x000fe40003f24070 */
[----:B------:R-:W-:Y:S02]  /*0bf0*/  SHF.R.U32.HI R0, RZ, 0x14, R13 ;  /* 0x00000014ff007819 */ /* 0x000fe4000001160d */
[----:B------:R-:W-:-:S07]  /*0c00*/  SHF.R.U32.HI R3, RZ, 0x14, R11 ;  /* 0x00000014ff037819 */ /* 0x000fce000001160b */
[----:B------:R-:W-:Y:S02]  /*0c10*/  @!P0 DMUL R12, R12, 1.80143985094819840000e+16 ;  /* 0x435000000c0c8828 */ /* 0x000fe40000000000 */
[----:B------:R-:W-:-:S08]  /*0c20*/  @!P1 DMUL R10, R10, 1.80143985094819840000e+16 ;  /* 0x435000000a0a9828 */ /* 0x000fd00000000000 */
[----:B------:R-:W-:Y:S01]  /*0c30*/  @!P0 LEA.HI R14, R13, R0, RZ, 0xc ;  /* 0x000000000d0e8211 */ /* 0x000fe200078f60ff */
[----:B------:R-:W-:Y:S01]  /*0c40*/  IMAD.MOV.U32 R17, RZ, RZ, R12 ;  /* 0x000000ffff117224 */ /* 0x000fe200078e000c */
[----:B------:R-:W-:Y:S02]  /*0c50*/  @!P1 LEA.HI R15, R11, R3, RZ, 0xc ;  /* 0x000000030b0f9211 */ /* 0x000fe400078f60ff */
[----:B------:R-:W-:Y:S02]  /*0c60*/  @!P0 IADD3 R0, PT, PT, R14, -0x36, RZ ;  /* 0xffffffca0e008810 */ /* 0x000fe40007ffe0ff */
[----:B------:R-:W-:Y:S01]  /*0c70*/  LOP3.LUT R19, R13, 0xfffff, RZ, 0xc0, !PT ;  /* 0x000fffff0d137812 */ /* 0x000fe200078ec0ff */
[----:B------:R-:W-:-:S03]  /*0c80*/  @!P1 VIADD R3, R15, 0xffffffca ;  /* 0xffffffca0f039836 */ /* 0x000fc60000000000 */
[----:B------:R-:W-:Y:S01]  /*0c90*/  LOP3.LUT R19, R19, 0x100000, RZ, 0xfc, !PT ;  /* 0x0010000013137812 */ /* 0x000fe200078efcff */
[----:B------:R-:W-:-:S04]  /*0ca0*/  IMAD.IADD R15, R0, 0x1, -R3 ;  /* 0x00000001000f7824 */ /* 0x000fc800078e0a03 */
[----:B------:R-:W-:Y:S01]  /*0cb0*/  IMAD.MOV.U32 R14, RZ, RZ, R15 ;  /* 0x000000ffff0e7224 */ /* 0x000fe200078e000f */
[----:B------:R-:W-:-:S04]  /*0cc0*/  VIMNMX R16, PT, PT, RZ, R15, PT ;  /* 0x0000000fff107248 */ /* 0x000fc80003fe0100 */
[----:B------:R-:W-:-:S05]  /*0cd0*/  IADD3 R0, PT, PT, R0, -R3, -R16 ;  /* 0x8000000300007210 */ /* 0x000fca0007ffe810 */
[----:B------:R-:W-:-:S05]  /*0ce0*/  VIADD R0, R0, 0x1 ;  /* 0x0000000100007836 */ /* 0x000fca0000000000 */
[----:B------:R-:W-:Y:S02]  /*0cf0*/  LOP3.LUT P0, R13, R0, 0x3, RZ, 0xc0, !PT ;  /* 0x00000003000d7812 */ /* 0x000fe4000780c0ff */
[----:B------:R-:W-:-:S04]  /*0d00*/  LOP3.LUT R0, R11, 0xfffff, RZ, 0xc0, !PT ;  /* 0x000fffff0b007812 */ /* 0x000fc800078ec0ff */
[----:B------:R-:W-:-:S07]  /*0d10*/  LOP3.LUT R0, R0, 0x100000, RZ, 0xfc, !PT ;  /* 0x0010000000007812 */ /* 0x000fce00078efcff */
[----:B------:R-:W-:Y:S05]  /*0d20*/  @!P0 BRA `(.L_x_21) ;  /* 0x0000000000448947 */ /* 0x000fea0003800000 */
[----:B------:R-:W-:Y:S01]  /*0d30*/  BSSY.RECONVERGENT B2, `(.L_x_22) ;  /* 0x000000e000027945 */ /* 0x000fe20003800200 */
[----:B------:R-:W-:Y:S02]  /*0d40*/  IMAD.MOV R12, RZ, RZ, -R13 ;  /* 0x000000ffff0c7224 */ /* 0x000fe400078e0a0d */
[----:B------:R-:W-:-:S07]  /*0d50*/  IMAD.MOV.U32 R14, RZ, RZ, R15 ;  /* 0x000000ffff0e7224 */ /* 0x000fce00078e000f */
.L_x_23:
[----:B------:R-:W-:Y:S01]  /*0d60*/  VIADD R12, R12, 0x1 ;  /* 0x000000010c0c7836 */ /* 0x000fe20000000000 */
[----:B------:R-:W-:Y:S01]  /*0d70*/  IADD3 R18, P0, PT, -R10, R17, RZ ;  /* 0x000000110a127210 */ /* 0x000fe20007f1e1ff */
[----:B------:R-:W-:-:S03]  /*0d80*/  VIADD R14, R14, 0xffffffff ;  /* 0xffffffff0e0e7836 */ /* 0x000fc60000000000 */
[----:B------:R-:W-:Y:S01]  /*0d90*/  ISETP.NE.AND P1, PT, R12, RZ, PT ;  /* 0x000000ff0c00720c */ /* 0x000fe20003f25270 */
[----:B------:R-:W-:-:S05]  /*0da0*/  IMAD.X R20, R19, 0x1, ~R0, P0 ;  /* 0x0000000113147824 */ /* 0x000fca00000e0e00 */
[----:B------:R-:W-:-:S04]  /*0db0*/  ISETP.GE.AND P0, PT, R20, RZ, PT ;  /* 0x000000ff1400720c */ /* 0x000fc80003f06270 */
[----:B------:R-:W-:Y:S02]  /*0dc0*/  SEL R13, R17, R18, !P0 ;  /* 0x00000012110d7207 */ /* 0x000fe40004000000 */
[----:B------:R-:W-:-:S03]  /*0dd0*/  SEL R18, R19, R20, !P0 ;  /* 0x0000001413127207 */ /* 0x000fc60004000000 */
[C---:B------:R-:W-:Y:S01]  /*0de0*/  IMAD.SHL.U32 R17, R13.reuse, 0x2, RZ ;  /* 0x000000020d117824 */ /* 0x040fe200078e00ff */
[----:B------:R-:W-:Y:S01]  /*0df0*/  SHF.L.U64.HI R19, R13, 0x1, R18 ;  /* 0x000000010d137819 */ /* 0x000fe20000010212 */
[----:B------:R-:W-:Y:S06]  /*0e00*/  @P1 BRA `(.L_x_23) ;  /* 0xfffffffc00d41947 */ /* 0x000fec000383ffff */
[----:B------:R-:W-:Y:S05]  /*0e10*/  BSYNC.RECONVERGENT B2 ;  /* 0x0000000000027941 */ /* 0x000fea0003800200 */
.L_x_22:
[----:B------:R-:W-:Y:S02]  /*0e20*/  IMAD.MOV.U32 R12, RZ, RZ, R13 ;  /* 0x000000ffff0c7224 */ /* 0x000fe400078e000d */
[----:B------:R-:W-:-:S07]  /*0e30*/  IMAD.MOV.U32 R13, RZ, RZ, R18 ;  /* 0x000000ffff0d7224 */ /* 0x000fce00078e0012 */
.L_x_21:
[----:B------:R-:W-:Y:S05]  /*0e40*/  BSYNC.RECONVERGENT B1 ;  /* 0x0000000000017941 */ /* 0x000fea0003800200 */
.L_x_20:
[----:B------:R-:W-:Y:S01]  /*0e50*/  IMAD.IADD R16, R15, 0x1, -R16 ;  /* 0x000000010f107824 */ /* 0x000fe200078e0a10 */
[----:B------:R-:W-:Y:S04]  /*0e60*/  BSSY.RECONVERGENT B1, `(.L_x_24) ;  /* 0x0000024000017945 */ /* 0x000fe80003800200 */
[----:B------:R-:W-:-:S13]  /*0e70*/  ISETP.GE.U32.AND P0, PT, R16, 0x3, PT ;  /* 0x000000031000780c */ /* 0x000fda0003f06070 */
[----:B------:R-:W-:Y:S05]  /*0e80*/  @!P0 BRA `(.L_x_25) ;  /* 0x0000000000848947 */ /* 0x000fea0003800000 */
[----:B------:R-:W-:Y:S01]  /*0e90*/  BSSY.RECONVERGENT B2, `(.L_x_25) ;  /* 0x0000020000027945 */ /* 0x000fe20003800200 */
.L_x_26:
[----:B------:R-:W-:Y:S02]  /*0ea0*/  IADD3 R12, P0, PT, -R10, R17, RZ ;  /* 0x000000110a0c7210 */ /* 0x000fe40007f1e1ff */
[C---:B------:R-:W-:Y:S01]  /*0eb0*/  ISETP.GT.AND P1, PT, R14.reuse, 0x3, PT ;  /* 0x000000030e00780c */ /* 0x040fe20003f24270 */
[----:B------:R-:W-:Y:S02]  /*0ec0*/  VIADD R14, R14, 0xfffffffc ;  /* 0xfffffffc0e0e7836 */ /* 0x000fe40000000000 */
[----:B------:R-:W-:-:S05]  /*0ed0*/  IMAD.X R16, R19, 0x1, ~R0, P0 ;  /* 0x0000000113107824 */ /* 0x000fca00000e0e00 */
[----:B------:R-:W-:-:S04]  /*0ee0*/  ISETP.GE.AND P0, PT, R16, RZ, PT ;  /* 0x000000ff1000720c */ /* 0x000fc80003f06270 */
[----:B------:R-:W-:Y:S02]  /*0ef0*/  SEL R12, R17, R12, !P0 ;  /* 0x0000000c110c7207 */ /* 0x000fe40004000000 */
[----:B------:R-:W-:-:S03]  /*0f00*/  SEL R19, R19, R16, !P0 ;  /* 0x0000001013137207 */ /* 0x000fc60004000000 */
[C---:B------:R-:W-:Y:S01]  /*0f10*/  IMAD.SHL.U32 R15, R12.reuse, 0x2, RZ ;  /* 0x000000020c0f7824 */ /* 0x040fe200078e00ff */
[----:B------:R-:W-:-:S04]  /*0f20*/  SHF.L.U64.HI R19, R12, 0x1, R19 ;  /* 0x000000010c137819 */ /* 0x000fc80000010213 */
[----:B------:R-:W-:-:S05]  /*0f30*/  IADD3 R12, P0, PT, -R10, R15, RZ ;  /* 0x0000000f0a0c7210 */ /* 0x000fca0007f1e1ff */
[----:B------:R-:W-:-:S05]  /*0f40*/  IMAD.X R13, R19, 0x1, ~R0, P0 ;  /* 0x00000001130d7824 */ /* 0x000fca00000e0e00 */
[----:B------:R-:W-:-:S04]  /*0f50*/  ISETP.GE.AND P0, PT, R13, RZ, PT ;  /* 0x000000ff0d00720c */ /* 0x000fc80003f06270 */
[----:B------:R-:W-:Y:S02]  /*0f60*/  SEL R12, R15, R12, !P0 ;  /* 0x0000000c0f0c7207 */ /* 0x000fe40004000000 */
[----:B------:R-:W-:-:S03]  /*0f70*/  SEL R13, R19, R13, !P0 ;  /* 0x0000000d130d7207 */ /* 0x000fc60004000000 */
[C---:B------:R-:W-:Y:S01]  /*0f80*/  IMAD.SHL.U32 R15, R12.reuse, 0x2, RZ ;  /* 0x000000020c0f7824 */ /* 0x040fe200078e00ff */
[----:B------:R-:W-:-:S04]  /*0f90*/  SHF.L.U64.HI R12, R12, 0x1, R13 ;  /* 0x000000010c0c7819 */ /* 0x000fc8000001020d */
[----:B------:R-:W-:-:S04]  /*0fa0*/  IADD3 R16, P0, PT, -R10, R15, RZ ;  /* 0x0000000f0a107210 */ /* 0x000fc80007f1e1ff */
[----:B------:R-:W-:-:S04]  /*0fb0*/  IADD3.X R13, PT, PT, R12, ~R0, RZ, P0, !PT ;  /* 0x800000000c0d7210 */ /* 0x000fc800007fe4ff */
        /* <DEDUP_REMOVED lines=14> */
.L_x_25:
[----:B------:R-:W-:Y:S05]  /*10a0*/  BSYNC.RECONVERGENT B1 ;  /* 0x0000000000017941 */ /* 0x000fea0003800200 */
.L_x_24:
[----:B------:R-:W-:Y:S01]  /*10b0*/  LOP3.LUT R13, R13, 0x7fffffff, RZ, 0xc0, !PT ;  /* 0x7fffffff0d0d7812 */ /* 0x000fe200078ec0ff */
[----:B------:R-:W-:Y:S01]  /*10c0*/  BSSY.RECONVERGENT B1, `(.L_x_27) ;  /* 0x0000012000017945 */ /* 0x000fe20003800200 */
[----:B------:R-:W-:Y:S02]  /*10d0*/  ISETP.NE.U32.AND P0, PT, R12, RZ, PT ;  /* 0x000000ff0c00720c */ /* 0x000fe40003f05070 */
[----:B------:R-:W-:Y:S02]  /*10e0*/  CS2R R16, SRZ ;  /* 0x0000000000107805 */ /* 0x000fe4000001ff00 */
[----:B------:R-:W-:-:S13]  /*10f0*/  ISETP.NE.AND.EX P0, PT, R13, RZ, PT, P0 ;  /* 0x000000ff0d00720c */ /* 0x000fda0003f05300 */
[----:B------:R-:W-:Y:S05]  /*1100*/  @!P0 BRA `(.L_x_28) ;  /* 0x0000000000348947 */ /* 0x000fea0003800000 */
[----:B------:R-:W-:-:S10]  /*1110*/  DMUL R10, R12, 1.80143985094819840000e+16 ;  /* 0x435000000c0a7828 */ /* 0x000fd40000000000 */
[----:B------:R-:W-:-:S04]  /*1120*/  SHF.R.U32.HI R10, RZ, 0x14, R11 ;  /* 0x00000014ff0a7819 */ /* 0x000fc8000001160b */
[----:B------:R-:W-:-:S04]  /*1130*/  IADD3 R11, PT, PT, -R10, 0x37, RZ ;  /* 0x000000370a0b7810 */ /* 0x000fc80007ffe1ff */
[CC--:B------:R-:W-:Y:S01]  /*1140*/  SHF.L.U64.HI R13, R12.reuse, R11.reuse, R13 ;  /* 0x0000000b0c0d7219 */ /* 0x0c0fe2000001020d */
[----:B------:R-:W-:Y:S01]  /*1150*/  IMAD.IADD R3, R3, 0x1, -R11 ;  /* 0x0000000103037824 */ /* 0x000fe200078e0a0b */
[----:B------:R-:W-:-:S04]  /*1160*/  SHF.L.U32 R11, R12, R11, RZ ;  /* 0x0000000b0c0b7219 */ /* 0x000fc800000006ff */
[----:B------:R-:W-:-:S13]  /*1170*/  ISETP.GT.AND P0, PT, R3, RZ, PT ;  /* 0x000000ff0300720c */ /* 0x000fda0003f04270 */
[C---:B------:R-:W-:Y:S01]  /*1180*/  @!P0 IADD3 R0, PT, PT, -R3.reuse, 0x1, RZ ;  /* 0x0000000103008810 */ /* 0x040fe20007ffe1ff */
[----:B------:R-:W-:-:S03]  /*1190*/  @P0 VIADD R3, R3, 0xffffffff ;  /* 0xffffffff03030836 */ /* 0x000fc60000000000 */
[-CC-:B------:R-:W-:Y:S02]  /*11a0*/  @!P0 SHF.R.U64 R16, R11, R0.reuse, R13.reuse ;  /* 0x000000000b108219 */ /* 0x180fe4000000120d */
[----:B------:R-:W-:Y:S02]  /*11b0*/  @P0 IADD3 R16, P1, PT, RZ, R11, RZ ;  /* 0x0000000bff100210 */ /* 0x000fe40007f3e0ff */
[----:B------:R-:W-:-:S03]  /*11c0*/  @!P0 SHF.R.U32.HI R17, RZ, R0, R13 ;  /* 0x00000000ff118219 */ /* 0x000fc6000001160d */
[----:B------:R-:W-:-:S08]  /*11d0*/  @P0 IMAD.U32.X R17, R3, 0x100000, R13, P1 ;  /* 0x0010000003110824 */ /* 0x000fd000008e040d */
.L_x_28:
[----:B------:R-:W-:Y:S05]  /*11e0*/  BSYNC.RECONVERGENT B1 ;  /* 0x0000000000017941 */ /* 0x000fea0003800200 */
.L_x_27:
[----:B------:R-:W-:-:S11]  /*11f0*/  DADD R16, -RZ, |R16| ;  /* 0x00000000ff107229 */ /* 0x000fd60000000510 */
.L_x_19:
[----:B------:R-:W-:Y:S05]  /*1200*/  BSYNC.RECONVERGENT B0 ;  /* 0x0000000000007941 */ /* 0x000fea0003800200 */
.L_x_17:
[----:B------:R-:W-:Y:S01]  /*1210*/  I2FP.F32.S32 R3, R9 ;  /* 0x0000000900037245 */ /* 0x000fe20000201400 */
[----:B------:R-:W0:Y:S01]  /*1220*/  F2F.F32.F64 R0, R16 ;  /* 0x0000001000007310 */ /* 0x000e220000301000 */
[----:B------:R-:W-:Y:S03]  /*1230*/  BSSY.RECONVERGENT B0, `(.L_x_29) ;  /* 0x000000f000007945 */ /* 0x000fe60003800200 */
[----:B------:R-:W-:-:S04]  /*1240*/  FMUL R9, R3, 0.5 ;  /* 0x3f00000003097820 */ /* 0x000fc80000400000 */
[----:B------:R-:W1:Y:S08]  /*1250*/  MUFU.RCP R10, R3 ;  /* 0x00000003000a7308 */ /* 0x000e700000001000 */
[----:B------:R-:W0:Y:S01]  /*1260*/  FRND.FLOOR R9, R9 ;  /* 0x0000000900097307 */ /* 0x000e220000205000 */
[----:B-1----:R-:W-:-:S04]  /*1270*/  FFMA R11, -R3, R10, 1 ;  /* 0x3f800000030b7423 */ /* 0x002fc8000000010a */
[----:B------:R-:W-:Y:S01]  /*1280*/  FFMA R11, R10, R11, R10 ;  /* 0x0000000b0a0b7223 */ /* 0x000fe2000000000a */
[----:B0-----:R-:W-:-:S04]  /*1290*/  FADD R0, R0, -R9 ;  /* 0x8000000900007221 */ /* 0x001fc80000000000 */
        /* <DEDUP_REMOVED lines=8> */
.L_x_30:
[----:B------:R-:W-:Y:S05]  /*1320*/  BSYNC.RECONVERGENT B0 ;  /* 0x0000000000007941 */ /* 0x000fea0003800200 */
.L_x_29:
[----:B------:R-:W-:Y:S01]  /*1330*/  FMUL R3, R8, R8 ;  /* 0x0000000808037220 */ /* 0x000fe20000400000 */
[----:B------:R-:W-:Y:S01]  /*1340*/  FMUL R4, R4, R4 ;  /* 0x0000000404047220 */ /* 0x000fe20000400000 */
[----:B------:R-:W0:Y:S02]  /*1350*/  LDC.64 R10, c[0x0][0x388] ;  /* 0x0000e200ff0a7b82 */ /* 0x000e240000000a00 */
[----:B-----5:R-:W-:Y:S01]  /*1360*/  FMUL R3, R6, R3 ;  /* 0x0000000306037220 */ /* 0x020fe20000400000 */
[----:B------:R-:W-:Y:S01]  /*1370*/  FMUL R12, R12, R12 ;  /* 0x0000000c0c0c7220 */ /* 0x000fe20000400000 */
[----:B------:R-:W-:Y:S02]  /*1380*/  FMUL R4, R7, R4 ;  /* 0x0000000407047220 */ /* 0x000fe40000400000 */
[----:B------:R-:W-:Y:S01]  /*1390*/  FMUL R6, R6, R3 ;  /* 0x0000000306067220 */ /* 0x000fe20000400000 */
[----:B------:R-:W-:-:S03]  /*13a0*/  FMUL R12, R5, R12 ;  /* 0x0000000c050c7220 */ /* 0x000fc60000400000 */
[----:B------:R-:W-:-:S04]  /*13b0*/  FFMA R4, R7, R4, R6 ;  /* 0x0000000407047223 */ /* 0x000fc80000000006 */
[----:B------:R-:W-:-:S04]  /*13c0*/  FFMA R12, R5, R12, R4 ;  /* 0x0000000c050c7223 */ /* 0x000fc80000000004 */
[----:B------:R-:W1:Y:S01]  /*13d0*/  F2F.F64.F32 R4, R12 ;  /* 0x0000000c00047310 */ /* 0x000e620000201800 */
[----:B------:R-:W-:Y:S01]  /*13e0*/  UMOV UR6, 0xc9be45de ;  /* 0xc9be45de00067882 */ /* 0x000fe20000000000 */
[----:B------:R-:W-:Y:S01]  /*13f0*/  UMOV UR7, 0x4033bd3c ;  /* 0x4033bd3c00077882 */ /* 0x000fe20000000000 */
[----:B------:R-:W-:Y:S02]  /*1400*/  IMAD.MOV.U32 R6, RZ, RZ, 0x652b82fe ;  /* 0x652b82feff067424 */ /* 0x000fe400078e00ff */
[----:B------:R-:W-:Y:S02]  /*1410*/  IMAD.MOV.U32 R7, RZ, RZ, 0x3ff71547 ;  /* 0x3ff71547ff077424 */ /* 0x000fe400078e00ff */
[----:B0-----:R-:W-:-:S05]  /*1420*/  IMAD.WIDE.U32 R10, R2, 0x4, R10 ;  /* 0x00000004020a7825 */ /* 0x001fca00078e000a */
[----:B------:R0:W5:Y:S01]  /*1430*/  LDG.E R0, desc[UR4][R10.64] ;  /* 0x000000040a007981 */ /* 0x000162000c1e1900 */
[----:B------:R-:W-:Y:S01]  /*1440*/  BSSY.RECONVERGENT B0, `(.L_x_31) ;  /* 0x000003b000007945 */ /* 0x000fe20003800200 */
[----:B-1----:R-:W-:Y:S01]  /*1450*/  DMUL R4, R4, -UR6 ;  /* 0x8000000604047c28 */ /* 0x002fe20008000000 */
[----:B------:R-:W-:Y:S01]  /*1460*/  UMOV UR6, 0xfefa39ef ;  /* 0xfefa39ef00067882 */ /* 0x000fe20000000000 */
[----:B------:R-:W-:-:S06]  /*1470*/  UMOV UR7, 0x3fe62e42 ;  /* 0x3fe62e4200077882 */ /* 0x000fcc0000000000 */
[----:B------:R-:W-:Y:S02]  /*1480*/  DFMA R6, R4, R6, 6.75539944105574400000e+15 ;  /* 0x433800000406742b */ /* 0x000fe40000000006 */
[----:B------:R-:W-:-:S06]  /*1490*/  FSETP.GEU.AND P0, PT, |R5|, 4.1917929649353027344, PT ;  /* 0x4086232b0500780b */ /* 0x000fcc0003f0e200 */
[----:B------:R-:W-:-:S08]  /*14a0*/  DADD R8, R6, -6.75539944105574400000e+15 ;  /* 0xc338000006087429 */ /* 0x000fd00000000000 */
[----:B0-----:R-:W-:Y:S01]  /*14b0*/  DFMA R10, R8, -UR6, R4 ;  /* 0x80000006080a7c2b */ /* 0x001fe20008000004 */
[----:B------:R-:W-:Y:S01]  /*14c0*/  UMOV UR6, 0x3b39803f ;  /* 0x3b39803f00067882 */ /* 0x000fe20000000000 */
[----:B------:R-:W-:-:S06]  /*14d0*/  UMOV UR7, 0x3c7abc9e ;  /* 0x3c7abc9e00077882 */ /* 0x000fcc0000000000 */
[----:B------:R-:W-:Y:S01]  /*14e0*/  DFMA R8, R8, -UR6, R10 ;  /* 0x8000000608087c2b */ /* 0x000fe2000800000a */
[----:B------:R-:W-:Y:S01]  /*14f0*/  UMOV UR6, 0x69ce2bdf ;  /* 0x69ce2bdf00067882 */ /* 0x000fe20000000000 */
[----:B------:R-:W-:Y:S01]  /*1500*/  IMAD.MOV.U32 R10, RZ, RZ, -0x35dec16 ;  /* 0xfca213eaff0a7424 */ /* 0x000fe200078e00ff */
[----:B------:R-:W-:Y:S01]  /*1510*/  UMOV UR7, 0x3e5ade15 ;  /* 0x3e5ade1500077882 */ /* 0x000fe20000000000 */
[----:B------:R-:W-:-:S06]  /*1520*/  IMAD.MOV.U32 R11, RZ, RZ, 0x3e928af3 ;  /* 0x3e928af3ff0b7424 */ /* 0x000fcc00078e00ff */
        /* <DEDUP_REMOVED lines=24> */
[----:B------:R-:W-:-:S08]  /*16b0*/  DFMA R10, R8, R10, UR6 ;  /* 0x00000006080a7e2b */ /* 0x000fd0000800000a */
[C---:B------:R-:W-:Y:S02]  /*16c0*/  DFMA R12, R8.reuse, R10, 1 ;  /* 0x3ff00000080c742b */ /* 0x040fe4000000000a */
[----:B------:R-:W0:Y:S06]  /*16d0*/  LDC.64 R10, c[0x0][0x380] ;  /* 0x0000e000ff0a7b82 */ /* 0x000e2c0000000a00 */
[----:B------:R-:W-:-:S10]  /*16e0*/  DFMA R12, R8, R12, 1 ;  /* 0x3ff00000080c742b */ /* 0x000fd4000000000c */
[----:B------:R-:W-:Y:S02]  /*16f0*/  IMAD R9, R6, 0x100000, R13 ;  /* 0x0010000006097824 */ /* 0x000fe400078e020d */
[----:B------:R-:W-:Y:S01]  /*1700*/  IMAD.MOV.U32 R8, RZ, RZ, R12 ;  /* 0x000000ffff087224 */ /* 0x000fe200078e000c */
[----:B------:R-:W-:Y:S06]  /*1710*/  @!P0 BRA `(.L_x_32) ;  /* 0x0000000000348947 */ /* 0x000fec0003800000 */
[----:B------:R-:W-:Y:S01]  /*1720*/  FSETP.GEU.AND P1, PT, |R5|, 4.2275390625, PT ;  /* 0x408748000500780b */ /* 0x000fe20003f2e200 */
[C---:B------:R-:W-:Y:S02]  /*1730*/  DADD R8, R4.reuse, +INF ;  /* 0x7ff0000004087429 */ /* 0x040fe40000000000 */
[----:B------:R-:W-:-:S08]  /*1740*/  DSETP.GEU.AND P0, PT, R4, RZ, PT ;  /* 0x000000ff0400722a */ /* 0x000fd00003f0e000 */
[----:B------:R-:W-:Y:S02]  /*1750*/  FSEL R8, R8, RZ, P0 ;  /* 0x000000ff08087208 */ /* 0x000fe40000000000 */
[----:B------:R-:W-:Y:S01]  /*1760*/  @!P1 LEA.HI R3, R6, R6, RZ, 0x1 ;  /* 0x0000000606039211 */ /* 0x000fe200078f08ff */
[----:B------:R-:W-:Y:S01]  /*1770*/  @!P1 IMAD.MOV.U32 R4, RZ, RZ, R12 ;  /* 0x000000ffff049224 */ /* 0x000fe200078e000c */
[----:B------:R-:W-:Y:S02]  /*1780*/  FSEL R9, R9, RZ, P0 ;  /* 0x000000ff09097208 */ /* 0x000fe40000000000 */
[----:B------:R-:W-:-:S05]  /*1790*/  @!P1 SHF.R.S32.HI R3, RZ, 0x1, R3 ;  /* 0x00000001ff039819 */ /* 0x000fca0000011403 */
[----:B------:R-:W-:Y:S02]  /*17a0*/  @!P1 IMAD.IADD R6, R6, 0x1, -R3 ;  /* 0x0000000106069824 */ /* 0x000fe400078e0a03 */
[----:B------:R-:W-:-:S03]  /*17b0*/  @!P1 IMAD R5, R3, 0x100000, R13 ;  /* 0x0010000003059824 */ /* 0x000fc600078e020d */
[----:B------:R-:W-:Y:S01]  /*17c0*/  @!P1 LEA R7, R6, 0x3ff00000, 0x14 ;  /* 0x3ff0000006079811 */ /* 0x000fe200078ea0ff */
[----:B------:R-:W-:-:S06]  /*17d0*/  @!P1 IMAD.MOV.U32 R6, RZ, RZ, RZ ;  /* 0x000000ffff069224 */ /* 0x000fcc00078e00ff */
[----:B------:R-:W-:-:S11]  /*17e0*/  @!P1 DMUL R8, R4, R6 ;  /* 0x0000000604089228 */ /* 0x000fd60000000000 */
.L_x_32:
[----:B------:R-:W-:Y:S05]  /*17f0*/  BSYNC.RECONVERGENT B0 ;  /* 0x0000000000007941 */ /* 0x000fea0003800200 */
.L_x_31:
[----:B------:R-:W1:Y:S01]  /*1800*/  F2F.F32.F64 R9, R8 ;  /* 0x0000000800097310 */ /* 0x000e620000301000 */
[----:B0-----:R-:W-:-:S04]  /*1810*/  IMAD.WIDE.U32 R10, R2, 0x4, R10 ;  /* 0x00000004020a7825 */ /* 0x001fc800078e000a */
[----:B-1---5:R-:W-:-:S05]  /*1820*/  FMUL R3, R9, R0 ;  /* 0x0000000009037220 */ /* 0x022fca0000400000 */
[----:B------:R-:W-:Y:S01]  /*1830*/  STG.E desc[UR4][R10.64], R3 ;  /* 0x000000030a007986 */ /* 0x000fe2000c101904 */
[----:B------:R-:W-:Y:S05]  /*1840*/  EXIT ;  /* 0x000000000000794d */ /* 0x000fea0003800000 */
        .weak           $__internal_0_$__cuda_sm3x_div_rn_noftz_f32_slowpath
        .type           $__internal_0_$__cuda_sm3x_div_rn_noftz_f32_slowpath,@function
        .size           $__internal_0_$__cuda_sm3x_div_rn_noftz_f32_slowpath,(.L_x_45 - $__internal_0_$__cuda_sm3x_div_rn_noftz_f32_slowpath)
$__internal_0_$__cuda_sm3x_div_rn_noftz_f32_slowpath:
[----:B------:R-:W-:Y:S01]  /*1850*/  SHF.R.U32.HI R10, RZ, 0x17, R3 ;  /* 0x00000017ff0a7819 */ /* 0x000fe20000011603 */
[----:B------:R-:W-:Y:S01]  /*1860*/  BSSY.RECONVERGENT B1, `(.L_x_33) ;  /* 0x0000062000017945 */ /* 0x000fe20003800200 */
[----:B------:R-:W-:Y:S02]  /*1870*/  SHF.R.U32.HI R14, RZ, 0x17, R0 ;  /* 0x00000017ff0e7819 */ /* 0x000fe40000011600 */
[----:B------:R-:W-:Y:S02]  /*1880*/  LOP3.LUT R10, R10, 0xff, RZ, 0xc0, !PT ;  /* 0x000000ff0a0a7812 */ /* 0x000fe400078ec0ff */
[----:B------:R-:W-:Y:S02]  /*1890*/  LOP3.LUT R15, R14, 0xff, RZ, 0xc0, !PT ;  /* 0x000000ff0e0f7812 */ /* 0x000fe400078ec0ff */
[----:B------:R-:W-:-:S03]  /*18a0*/  IADD3 R17, PT, PT, R10, -0x1, RZ ;  /* 0xffffffff0a117810 */ /* 0x000fc60007ffe0ff */
[----:B------:R-:W-:Y:S01]  /*18b0*/  VIADD R16, R15, 0xffffffff ;  /* 0xffffffff0f107836 */ /* 0x000fe20000000000 */
[----:B------:R-:W-:-:S04]  /*18c0*/  ISETP.GT.U32.AND P0, PT, R17, 0xfd, PT ;  /* 0x000000fd1100780c */ /* 0x000fc80003f04070 */
[----:B------:R-:W-:-:S13]  /*18d0*/  ISETP.GT.U32.OR P0, PT, R16, 0xfd, P0 ;  /* 0x000000fd1000780c */ /* 0x000fda0000704470 */
[----:B------:R-:W-:Y:S01]  /*18e0*/  @!P0 IMAD.MOV.U32 R14, RZ, RZ, RZ ;  /* 0x000000ffff0e8224 */ /* 0x000fe200078e00ff */
[----:B------:R-:W-:Y:S06]  /*18f0*/  @!P0 BRA `(.L_x_34) ;  /* 0x00000000005c8947 */ /* 0x000fec0003800000 */
[----:B------:R-:W-:Y:S02]  /*1900*/  FSETP.GTU.FTZ.AND P0, PT, |R0|, +INF , PT ;  /* 0x7f8000000000780b */ /* 0x000fe40003f1c200 */
[----:B------:R-:W-:-:S04]  /*1910*/  FSETP.GTU.FTZ.AND P1, PT, |R3|, +INF , PT ;  /* 0x7f8000000300780b */ /* 0x000fc80003f3c200 */
[----:B------:R-:W-:-:S13]  /*1920*/  PLOP3.LUT P0, PT, P0, P1, PT, 0xf8, 0x8f ;  /* 0x00000000008f781c */ /* 0x000fda0000703f70 */
[----:B------:R-:W-:Y:S05]  /*1930*/  @P0 BRA `(.L_x_35) ;  /* 0x00000004004c0947 */ /* 0x000fea0003800000 */
[----:B------:R-:W-:-:S13]  /*1940*/  LOP3.LUT P0, RZ, R3, 0x7fffffff, R0, 0xc8, !PT ;  /* 0x7fffffff03ff7812 */ /* 0x000fda000780c800 */
[----:B------:R-:W-:Y:S05]  /*1950*/  @!P0 BRA `(.L_x_36) ;  /* 0x00000004003c8947 */ /* 0x000fea0003800000 */
[C---:B------:R-:W-:Y:S02]  /*1960*/  FSETP.NEU.FTZ.AND P2, PT, |R0|.reuse, +INF , PT ;  /* 0x7f8000000000780b */ /* 0x040fe40003f5d200 */
[----:B------:R-:W-:Y:S02]  /*1970*/  FSETP.NEU.FTZ.AND P1, PT, |R3|, +INF , PT ;  /* 0x7f8000000300780b */ /* 0x000fe40003f3d200 */
[----:B------:R-:W-:-:S11]  /*1980*/  FSETP.NEU.FTZ.AND P0, PT, |R0|, +INF , PT ;  /* 0x7f8000000000780b */ /* 0x000fd60003f1d200 */
[----:B------:R-:W-:Y:S05]  /*1990*/  @!P1 BRA !P2, `(.L_x_36) ;  /* 0x00000004002c9947 */ /* 0x000fea0005000000 */
[----:B------:R-:W-:-:S04]  /*19a0*/  LOP3.LUT P2, RZ, R0, 0x7fffffff, RZ, 0xc0, !PT ;  /* 0x7fffffff00ff7812 */ /* 0x000fc8000784c0ff */
[----:B------:R-:W-:-:S13]  /*19b0*/  PLOP3.LUT P1, PT, P1, P2, PT, 0x2f, 0xf2 ;  /* 0x0000000000f2781c */ /* 0x000fda0000f24577 */
[----:B------:R-:W-:Y:S05]  /*19c0*/  @P1 BRA `(.L_x_37) ;  /* 0x0000000400181947 */ /* 0x000fea0003800000 */
[----:B------:R-:W-:-:S04]  /*19d0*/  LOP3.LUT P1, RZ, R3, 0x7fffffff, RZ, 0xc0, !PT ;  /* 0x7fffffff03ff7812 */ /* 0x000fc8000782c0ff */
[----:B------:R-:W-:-:S13]  /*19e0*/  PLOP3.LUT P0, PT, P0, P1, PT, 0x2f, 0xf2 ;  /* 0x0000000000f2781c */ /* 0x000fda0000702577 */
[----:B------:R-:W-:Y:S05]  /*19f0*/  @P0 BRA `(.L_x_38) ;  /* 0x0000000400000947 */ /* 0x000fea0003800000 */
[----:B------:R-:W-:Y:S02]  /*1a00*/  ISETP.GE.AND P0, PT, R16, RZ, PT ;  /* 0x000000ff1000720c */ /* 0x000fe40003f06270 */
[----:B------:R-:W-:-:S11]  /*1a10*/  ISETP.GE.AND P1, PT, R17, RZ, PT ;  /* 0x000000ff1100720c */ /* 0x000fd60003f26270 */
[----:B------:R-:W-:Y:S02]  /*1a20*/  @P0 IMAD.MOV.U32 R14, RZ, RZ, RZ ;  /* 0x000000ffff0e0224 */ /* 0x000fe400078e00ff */
[----:B------:R-:W-:Y:S01]  /*1a30*/  @!P0 FFMA R0, R0, 1.84467440737095516160e+19, RZ ;  /* 0x5f80000000008823 */ /* 0x000fe200000000ff */
[----:B------:R-:W-:Y:S02]  /*1a40*/  @!P0 IMAD.MOV.U32 R14, RZ, RZ, -0x40 ;  /* 0xffffffc0ff0e8424 */ /* 0x000fe400078e00ff */
[----:B------:R-:W-:Y:S02]  /*1a50*/  @!P1 FFMA R3, R3, 1.84467440737095516160e+19, RZ ;  /* 0x5f80000003039823 */ /* 0x000fe400000000ff */
[----:B------:R-:W-:-:S07]  /*1a60*/  @!P1 VIADD R14, R14, 0x40 ;  /* 0x000000400e0e9836 */ /* 0x000fce0000000000 */
.L_x_34:
[----:B------:R-:W-:Y:S01]  /*1a70*/  LEA R16, R10, 0xc0800000, 0x17 ;  /* 0xc08000000a107811 */ /* 0x000fe200078eb8ff */
[----:B------:R-:W-:Y:S01]  /*1a80*/  VIADD R15, R15, 0xffffff81 ;  /* 0xffffff810f0f7836 */ /* 0x000fe20000000000 */
[----:B------:R-:W-:Y:S03]  /*1a90*/  BSSY.RECONVERGENT B2, `(.L_x_39) ;  /* 0x0000035000027945 */ /* 0x000fe60003800200 */
[----:B------:R-:W-:Y:S02]  /*1aa0*/  IMAD.IADD R17, R3, 0x1, -R16 ;  /* 0x0000000103117824 */ /* 0x000fe400078e0a10 */
[C---:B------:R-:W-:Y:S01]  /*1ab0*/  IMAD R0, R15.reuse, -0x800000, R0 ;  /* 0xff8000000f007824 */ /* 0x040fe200078e0200 */
[----:B------:R-:W-:Y:S01]  /*1ac0*/  IADD3 R15, PT, PT, R15, 0x7f, -R10 ;  /* 0x0000007f0f0f7810 */ /* 0x000fe20007ffe80a */
[----:B------:R-:W0:Y:S01]  /*1ad0*/  MUFU.RCP R3, R17 ;  /* 0x0000001100037308 */ /* 0x000e220000001000 */
[----:B------:R-:W-:-:S03]  /*1ae0*/  FADD.FTZ R19, -R17, -RZ ;  /* 0x800000ff11137221 */ /* 0x000fc60000010100 */
[----:B------:R-:W-:Y:S02]  /*1af0*/  IMAD.IADD R15, R15, 0x1, R14 ;  /* 0x000000010f0f7824 */ /* 0x000fe400078e020e */
[----:B0-----:R-:W-:-:S04]  /*1b00*/  FFMA R16, R3, R19, 1 ;  /* 0x3f80000003107423 */ /* 0x001fc80000000013 */
[----:B------:R-:W-:-:S04]  /*1b10*/  FFMA R3, R3, R16, R3 ;  /* 0x0000001003037223 */ /* 0x000fc80000000003 */
[----:B------:R-:W-:-:S04]  /*1b20*/  FFMA R16, R0, R3, RZ ;  /* 0x0000000300107223 */ /* 0x000fc800000000ff */
[----:B------:R-:W-:-:S04]  /*1b30*/  FFMA R18, R19, R16, R0 ;  /* 0x0000001013127223 */ /* 0x000fc80000000000 */
[----:B------:R-:W-:-:S04]  /*1b40*/  FFMA R16, R3, R18, R16 ;  /* 0x0000001203107223 */ /* 0x000fc80000000010 */
[----:B------:R-:W-:-:S04]  /*1b50*/  FFMA R19, R19, R16, R0 ;  /* 0x0000001013137223 */ /* 0x000fc80000000000 */
[----:B------:R-:W-:-:S05]  /*1b60*/  FFMA R0, R3, R19, R16 ;  /* 0x0000001303007223 */ /* 0x000fca0000000010 */
[----:B------:R-:W-:-:S04]  /*1b70*/  SHF.R.U32.HI R10, RZ, 0x17, R0 ;  /* 0x00000017ff0a7819 */ /* 0x000fc80000011600 */
[----:B------:R-:W-:-:S05]  /*1b80*/  LOP3.LUT R10, R10, 0xff, RZ, 0xc0, !PT ;  /* 0x000000ff0a0a7812 */ /* 0x000fca00078ec0ff */
[----:B------:R-:W-:-:S04]  /*1b90*/  IMAD.IADD R17, R10, 0x1, R15 ;  /* 0x000000010a117824 */ /* 0x000fc800078e020f */
[----:B------:R-:W-:-:S05]  /*1ba0*/  VIADD R10, R17, 0xffffffff ;  /* 0xffffffff110a7836 */ /* 0x000fca0000000000 */
[----:B------:R-:W-:-:S13]  /*1bb0*/  ISETP.GE.U32.AND P0, PT, R10, 0xfe, PT ;  /* 0x000000fe0a00780c */ /* 0x000fda0003f06070 */
[----:B------:R-:W-:Y:S05]  /*1bc0*/  @!P0 BRA `(.L_x_40) ;  /* 0x0000000000808947 */ /* 0x000fea0003800000 */
[----:B------:R-:W-:-:S13]  /*1bd0*/  ISETP.GT.AND P0, PT, R17, 0xfe, PT ;  /* 0x000000fe1100780c */ /* 0x000fda0003f04270 */
[----:B------:R-:W-:Y:S05]  /*1be0*/  @P0 BRA `(.L_x_41) ;  /* 0x00000000006c0947 */ /* 0x000fea0003800000 */
[----:B------:R-:W-:-:S13]  /*1bf0*/  ISETP.GE.AND P0, PT, R17, 0x1, PT ;  /* 0x000000011100780c */ /* 0x000fda0003f06270 */
[----:B------:R-:W-:Y:S05]  /*1c00*/  @P0 BRA `(.L_x_42) ;  /* 0x0000000000740947 */ /* 0x000fea0003800000 */
[----:B------:R-:W-:Y:S02]  /*1c10*/  ISETP.GE.AND P0, PT, R17, -0x18, PT ;  /* 0xffffffe81100780c */ /* 0x000fe40003f06270 */
[----:B------:R-:W-:-:S11]  /*1c20*/  LOP3.LUT R0, R0, 0x80000000, RZ, 0xc0, !PT ;  /* 0x8000000000007812 */ /* 0x000fd600078ec0ff */
[----:B------:R-:W-:Y:S05]  /*1c30*/  @!P0 BRA `(.L_x_42) ;  /* 0x0000000000688947 */ /* 0x000fea0003800000 */
[-CC-:B------:R-:W-:Y:S01]  /*1c40*/  FFMA.RZ R10, R3, R19.reuse, R16.reuse ;  /* 0x00000013030a7223 */ /* 0x180fe2000000c010 */
[C---:B------:R-:W-:Y:S01]  /*1c50*/  VIADD R15, R17.reuse, 0x20 ;  /* 0x00000020110f7836 */ /* 0x040fe20000000000 */
[C---:B------:R-:W-:Y:S02]  /*1c60*/  ISETP.NE.AND P2, PT, R17.reuse, RZ, PT ;  /* 0x000000ff1100720c */ /* 0x040fe40003f45270 */
[----:B------:R-:W-:Y:S02]  /*1c70*/  ISETP.NE.AND P1, PT, R17, RZ, PT ;  /* 0x000000ff1100720c */ /* 0x000fe40003f25270 */
[----:B------:R-:W-:Y:S01]  /*1c80*/  LOP3.LUT R14, R10, 0x7fffff, RZ, 0xc0, !PT ;  /* 0x007fffff0a0e7812 */ /* 0x000fe200078ec0ff */
[CCC-:B------:R-:W-:Y:S01]  /*1c90*/  FFMA.RP R10, R3.reuse, R19.reuse, R16.reuse ;  /* 0x00000013030a7223 */ /* 0x1c0fe20000008010 */
[----:B------:R-:W-:Y:S01]  /*1ca0*/  FFMA.RM R3, R3, R19, R16 ;  /* 0x0000001303037223 */ /* 0x000fe20000004010 */
[----:B------:R-:W-:Y:S01]  /*1cb0*/  IMAD.MOV R16, RZ, RZ, -R17 ;  /* 0x000000ffff107224 */ /* 0x000fe200078e0a11 */
[----:B------:R-:W-:-:S03]  /*1cc0*/  LOP3.LUT R14, R14, 0x800000, RZ, 0xfc, !PT ;  /* 0x008000000e0e7812 */ /* 0x000fc600078efcff */
[----:B------:R-:W-:Y:S02]  /*1cd0*/  FSETP.NEU.FTZ.AND P0, PT, R10, R3, PT ;  /* 0x000000030a00720b */ /* 0x000fe40003f1d000 */
[----:B------:R-:W-:Y:S02]  /*1ce0*/  SHF.L.U32 R15, R14, R15, RZ ;  /* 0x0000000f0e0f7219 */ /* 0x000fe400000006ff */
[----:B------:R-:W-:Y:S02]  /*1cf0*/  SEL R3, R16, RZ, P2 ;  /* 0x000000ff10037207 */ /* 0x000fe40001000000 */
[----:B------:R-:W-:Y:S02]  /*1d00*/  ISETP.NE.AND P1, PT, R15, RZ, P1 ;  /* 0x000000ff0f00720c */ /* 0x000fe40000f25270 */
[----:B------:R-:W-:Y:S02]  /*1d10*/  SHF.R.U32.HI R3, RZ, R3, R14 ;  /* 0x00000003ff037219 */ /* 0x000fe4000001160e */
[----:B------:R-:W-:-:S02]  /*1d20*/  PLOP3.LUT P0, PT, P0, P1, PT, 0xf8, 0x8f ;  /* 0x00000000008f781c */ /* 0x000fc40000703f70 */
[----:B------:R-:W-:Y:S02]  /*1d30*/  SHF.R.U32.HI R15, RZ, 0x1, R3 ;  /* 0x00000001ff0f7819 */ /* 0x000fe40000011603 */
[----:B------:R-:W-:-:S04]  /*1d40*/  SEL R10, RZ, 0x1, !P0 ;  /* 0x00000001ff0a7807 */ /* 0x000fc80004000000 */
[----:B------:R-:W-:-:S04]  /*1d50*/  LOP3.LUT R10, R10, 0x1, R15, 0xf8, !PT ;  /* 0x000000010a0a7812 */ /* 0x000fc800078ef80f */
[----:B------:R-:W-:-:S05]  /*1d60*/  LOP3.LUT R10, R10, R3, RZ, 0xc0, !PT ;  /* 0x000000030a0a7212 */ /* 0x000fca00078ec0ff */
[----:B------:R-:W-:-:S05]  /*1d70*/  IMAD.IADD R15, R15, 0x1, R10 ;  /* 0x000000010f0f7824 */ /* 0x000fca00078e020a */
[----:B------:R-:W-:Y:S01]  /*1d80*/  LOP3.LUT R0, R15, R0, RZ, 0xfc, !PT ;  /* 0x000000000f007212 */ /* 0x000fe200078efcff */
[----:B------:R-:W-:Y:S06]  /*1d90*/  BRA `(.L_x_42) ;  /* 0x0000000000107947 */ /* 0x000fec0003800000 */
.L_x_41:
[----:B------:R-:W-:-:S04]  /*1da0*/  LOP3.LUT R0, R0, 0x80000000, RZ, 0xc0, !PT ;  /* 0x8000000000007812 */ /* 0x000fc800078ec0ff */
[----:B------:R-:W-:Y:S01]  /*1db0*/  LOP3.LUT R0, R0, 0x7f800000, RZ, 0xfc, !PT ;  /* 0x7f80000000007812 */ /* 0x000fe200078efcff */
[----:B------:R-:W-:Y:S06]  /*1dc0*/  BRA `(.L_x_42) ;  /* 0x0000000000047947 */ /* 0x000fec0003800000 */
.L_x_40:
[----:B------:R-:W-:-:S07]  /*1dd0*/  IMAD R0, R15, 0x800000, R0 ;  /* 0x008000000f007824 */ /* 0x000fce00078e0200 */
.L_x_42:
[----:B------:R-:W-:Y:S05]  /*1de0*/  BSYNC.RECONVERGENT B2 ;  /* 0x0000000000027941 */ /* 0x000fea0003800200 */
.L_x_39:
[----:B------:R-:W-:Y:S05]  /*1df0*/  BRA `(.L_x_43) ;  /* 0x0000000000207947 */ /* 0x000fea0003800000 */
.L_x_38:
[----:B------:R-:W-:-:S04]  /*1e00*/  LOP3.LUT R0, R3, 0x80000000, R0, 0x48, !PT ;  /* 0x8000000003007812 */ /* 0x000fc800078e4800 */
[----:B------:R-:W-:Y:S01]  /*1e10*/  LOP3.LUT R0, R0, 0x7f800000, RZ, 0xfc, !PT ;  /* 0x7f80000000007812 */ /* 0x000fe200078efcff */
[----:B------:R-:W-:Y:S06]  /*1e20*/  BRA `(.L_x_43) ;  /* 0x0000000000147947 */ /* 0x000fec0003800000 */
.L_x_37:
[----:B------:R-:W-:Y:S01]  /*1e30*/  LOP3.LUT R0, R3, 0x80000000, R0, 0x48, !PT ;  /* 0x8000000003007812 */ /* 0x000fe200078e4800 */
[----:B------:R-:W-:Y:S06]  /*1e40*/  BRA `(.L_x_43) ;  /* 0x00000000000c7947 */ /* 0x000fec0003800000 */
.L_x_36:
[----:B------:R-:W0:Y:S01]  /*1e50*/  MUFU.RSQ R0, -QNAN ;  /* 0xffc0000000007908 */ /* 0x000e220000001400 */
[----:B------:R-:W-:Y:S05]  /*1e60*/  BRA `(.L_x_43) ;  /* 0x0000000000047947 */ /* 0x000fea0003800000 */
.L_x_35:
[----:B------:R-:W-:-:S07]  /*1e70*/  FADD.FTZ R0, R0, R3 ;  /* 0x0000000300007221 */ /* 0x000fce0000010000 */
.L_x_43:
[----:B------:R-:W-:Y:S05]  /*1e80*/  BSYNC.RECONVERGENT B1 ;  /* 0x0000000000017941 */ /* 0x000fea0003800200 */
.L_x_33:
[----:B------:R-:W-:Y:S02]  /*1e90*/  IMAD.MOV.U32 R14, RZ, RZ, R12 ;  /* 0x000000ffff0e7224 */ /* 0x000fe400078e000c */
[----:B------:R-:W-:-:S04]  /*1ea0*/  IMAD.MOV.U32 R15, RZ, RZ, 0x0 ;  /* 0x00000000ff0f7424 */ /* 0x000fc800078e00ff */
[----:B0-----:R-:W-:Y:S05]  /*1eb0*/  RET.REL.NODEC R14 `(_Z17gauss3DFTconvolvePfPKfPKiS1_f) ;  /* 0xffffffe00e507950 */ /* 0x001fea0003c3ffff */
.L_x_44:
        /* <DEDUP_REMOVED lines=12> */
.L_x_45:


//--------------------- .nv.shared.reserved.0     --------------------------
	.section	.nv.shared.reserved.0,"aw",@nobits
	.weak		__nv_reservedSMEM_offset_0_alias
	.size		__nv_reservedSMEM_offset_0_alias, 0, 64
	.other		__nv_reservedSMEM_offset_0_alias,@"STO_CUDA_RESERVED_SHARED STV_DEFAULT"
__nv_reservedSMEM_offset_0_alias:
	.zero		0
	.zero		64


//--------------------- .nv.constant0._Z22gaussElementwiseKernelPKfS0_S0_Pffi --------------------------
	.section	.nv.constant0._Z22gaussElementwiseKernelPKfS0_S0_Pffi,"a",@progbits
	.sectionflags	@""
	.align	4
.nv.constant0._Z22gaussElementwiseKernelPKfS0_S0_Pffi:
	.zero		936


//--------------------- .nv.constant0._Z17gauss3DFTconvolvePfPKfPKiS1_f --------------------------
	.section	.nv.constant0._Z17gauss3DFTconvolvePfPKfPKiS1_f,"a",@progbits
	.sectionflags	@""
	.align	4
.nv.constant0._Z17gauss3DFTconvolvePfPKfPKiS1_f:
	.zero		932


//--------------------- SYMBOLS --------------------------

	.type		.nv.reservedSmem.offset0,@object
	.size		.nv.reservedSmem.offset0,0x4
